//
// Generated by NVIDIA NVVM Compiler
//
// Compiler Build ID: CL-36424714
// Cuda compilation tools, release 13.0, V13.0.88
// Based on NVVM 20.0.0
//

.version 9.0
.target sm_100
.address_size 64

	// .globl	_Z17find_nonce_kernelPKcjS0_jj
.global .align 1 .b8 padding[64] = {128};
.global .align 4 .u32 found;
.global .align 4 .u32 found_nonce;
.global .align 4 .b8 found_hash[16];
.global .align 1 .b8 found_input[256];
.global .align 8 .u64 total_hashes;
.global .align 1 .b8 $str[17] = {48, 49, 50, 51, 52, 53, 54, 55, 56, 57, 97, 98, 99, 100, 101, 102};

.visible .entry _Z17find_nonce_kernelPKcjS0_jj(
	.param .u64 .ptr .align 1 _Z17find_nonce_kernelPKcjS0_jj_param_0,
	.param .u32 _Z17find_nonce_kernelPKcjS0_jj_param_1,
	.param .u64 .ptr .align 1 _Z17find_nonce_kernelPKcjS0_jj_param_2,
	.param .u32 _Z17find_nonce_kernelPKcjS0_jj_param_3,
	.param .u32 _Z17find_nonce_kernelPKcjS0_jj_param_4
)
{
	.local .align 16 .b8 	__local_depot0[384];
	.reg .b64 	%SP;
	.reg .b64 	%SPL;
	.reg .pred 	%p<44>;
	.reg .b16 	%rs<152>;
	.reg .b32 	%r<1605>;
	.reg .b64 	%rd<181>;

	mov.u64 	%SPL, __local_depot0;
	ld.param.u32 	%r76, [_Z17find_nonce_kernelPKcjS0_jj_param_4];
	add.u64 	%rd1, %SPL, 0;
	add.u64 	%rd2, %SPL, 64;
	add.u64 	%rd3, %SPL, 320;
	add.u64 	%rd4, %SPL, 340;
	mov.u32 	%r77, %ctaid.x;
	mov.u32 	%r78, %ntid.x;
	mov.u32 	%r79, %tid.x;
	mad.lo.s32 	%r1, %r77, %r78, %r79;
	setp.ge.u32 	%p1, %r1, %r76;
	@%p1 bra 	$L__BB0_61;
	ld.param.u32 	%r1562, [_Z17find_nonce_kernelPKcjS0_jj_param_1];
	and.b32  	%r2, %r1562, 15;
	and.b32  	%r3, %r1562, 7;
	mov.u32 	%r1573, %r1;
$L__BB0_2:
	atom.global.or.b32 	%r80, [found], 0;
	setp.ne.s32 	%p2, %r80, 0;
	@%p2 bra 	$L__BB0_61;
	ld.param.u32 	%r1563, [_Z17find_nonce_kernelPKcjS0_jj_param_1];
	setp.eq.s32 	%p3, %r1563, 0;
	@%p3 bra 	$L__BB0_17;
	ld.param.u32 	%r1564, [_Z17find_nonce_kernelPKcjS0_jj_param_1];
	ld.param.u64 	%rd171, [_Z17find_nonce_kernelPKcjS0_jj_param_0];
	cvta.to.global.u64 	%rd5, %rd171;
	setp.lt.u32 	%p4, %r1564, 16;
	mov.b32 	%r1576, 0;
	@%p4 bra 	$L__BB0_7;
	ld.param.u32 	%r1565, [_Z17find_nonce_kernelPKcjS0_jj_param_1];
	and.b32  	%r82, %r1565, -16;
	neg.s32 	%r1574, %r82;
	add.s64 	%rd173, %rd5, 7;
	mov.u64 	%rd174, %rd2;
$L__BB0_6:
	.pragma "nounroll";
	ld.param.u32 	%r1566, [_Z17find_nonce_kernelPKcjS0_jj_param_1];
	and.b32  	%r1576, %r1566, -16;
	ld.global.u8 	%r83, [%rd173+8];
	ld.global.u8 	%r84, [%rd173+7];
	prmt.b32 	%r85, %r84, %r83, 0x3340U;
	ld.global.u8 	%r86, [%rd173+6];
	ld.global.u8 	%r87, [%rd173+5];
	prmt.b32 	%r88, %r87, %r86, 0x3340U;
	prmt.b32 	%r89, %r88, %r85, 0x5410U;
	ld.global.u8 	%r90, [%rd173+4];
	ld.global.u8 	%r91, [%rd173+3];
	prmt.b32 	%r92, %r91, %r90, 0x3340U;
	ld.global.u8 	%r93, [%rd173+2];
	ld.global.u8 	%r94, [%rd173+1];
	prmt.b32 	%r95, %r94, %r93, 0x3340U;
	prmt.b32 	%r96, %r95, %r92, 0x5410U;
	ld.global.u8 	%r97, [%rd173];
	ld.global.u8 	%r98, [%rd173+-1];
	prmt.b32 	%r99, %r98, %r97, 0x3340U;
	ld.global.u8 	%r100, [%rd173+-2];
	ld.global.u8 	%r101, [%rd173+-3];
	prmt.b32 	%r102, %r101, %r100, 0x3340U;
	prmt.b32 	%r103, %r102, %r99, 0x5410U;
	ld.global.u8 	%r104, [%rd173+-4];
	ld.global.u8 	%r105, [%rd173+-5];
	prmt.b32 	%r106, %r105, %r104, 0x3340U;
	ld.global.u8 	%r107, [%rd173+-6];
	ld.global.u8 	%r108, [%rd173+-7];
	prmt.b32 	%r109, %r108, %r107, 0x3340U;
	prmt.b32 	%r110, %r109, %r106, 0x5410U;
	st.local.v4.b32 	[%rd174], {%r110, %r103, %r96, %r89};
	add.s32 	%r1574, %r1574, 16;
	add.s64 	%rd174, %rd174, 16;
	add.s64 	%rd173, %rd173, 16;
	setp.ne.s32 	%p5, %r1574, 0;
	@%p5 bra 	$L__BB0_6;
$L__BB0_7:
	setp.eq.s32 	%p6, %r2, 0;
	@%p6 bra 	$L__BB0_17;
	add.s32 	%r111, %r2, -1;
	setp.lt.u32 	%p7, %r111, 7;
	@%p7 bra 	$L__BB0_10;
	cvt.u64.u32 	%rd40, %r1576;
	add.s64 	%rd41, %rd5, %rd40;
	ld.global.u8 	%rs1, [%rd41];
	add.s64 	%rd42, %rd2, %rd40;
	st.local.u8 	[%rd42], %rs1;
	ld.global.u8 	%rs2, [%rd41+1];
	st.local.u8 	[%rd42+1], %rs2;
	ld.global.u8 	%rs3, [%rd41+2];
	st.local.u8 	[%rd42+2], %rs3;
	ld.global.u8 	%rs4, [%rd41+3];
	st.local.u8 	[%rd42+3], %rs4;
	ld.global.u8 	%rs5, [%rd41+4];
	st.local.u8 	[%rd42+4], %rs5;
	ld.global.u8 	%rs6, [%rd41+5];
	st.local.u8 	[%rd42+5], %rs6;
	ld.global.u8 	%rs7, [%rd41+6];
	st.local.u8 	[%rd42+6], %rs7;
	ld.global.u8 	%rs8, [%rd41+7];
	st.local.u8 	[%rd42+7], %rs8;
	add.s32 	%r1576, %r1576, 8;
$L__BB0_10:
	setp.eq.s32 	%p8, %r3, 0;
	@%p8 bra 	$L__BB0_17;
	add.s32 	%r112, %r3, -1;
	setp.lt.u32 	%p9, %r112, 3;
	@%p9 bra 	$L__BB0_13;
	cvt.u64.u32 	%rd43, %r1576;
	add.s64 	%rd44, %rd5, %rd43;
	ld.global.u8 	%rs9, [%rd44];
	add.s64 	%rd45, %rd2, %rd43;
	st.local.u8 	[%rd45], %rs9;
	ld.global.u8 	%rs10, [%rd44+1];
	st.local.u8 	[%rd45+1], %rs10;
	ld.global.u8 	%rs11, [%rd44+2];
	st.local.u8 	[%rd45+2], %rs11;
	ld.global.u8 	%rs12, [%rd44+3];
	st.local.u8 	[%rd45+3], %rs12;
	add.s32 	%r1576, %r1576, 4;
$L__BB0_13:
	ld.param.u32 	%r1567, [_Z17find_nonce_kernelPKcjS0_jj_param_1];
	and.b32  	%r14, %r1567, 3;
	setp.eq.s32 	%p10, %r14, 0;
	@%p10 bra 	$L__BB0_17;
	setp.eq.s32 	%p11, %r14, 1;
	cvt.u64.u32 	%rd46, %r1576;
	add.s64 	%rd11, %rd5, %rd46;
	ld.global.u8 	%rs13, [%rd11];
	add.s64 	%rd12, %rd2, %rd46;
	st.local.u8 	[%rd12], %rs13;
	@%p11 bra 	$L__BB0_17;
	setp.eq.s32 	%p12, %r14, 2;
	ld.global.u8 	%rs14, [%rd11+1];
	st.local.u8 	[%rd12+1], %rs14;
	@%p12 bra 	$L__BB0_17;
	ld.global.u8 	%rs15, [%rd11+2];
	st.local.u8 	[%rd12+2], %rs15;
$L__BB0_17:
	setp.eq.s32 	%p13, %r1573, 0;
	@%p13 bra 	$L__BB0_62;
	mov.b32 	%r1582, 0;
	mov.u32 	%r1579, %r1573;
$L__BB0_19:
	mov.u32 	%r18, %r1582;
	add.s32 	%r1582, %r18, 1;
	mul.hi.u32 	%r114, %r1579, -858993459;
	shr.u32 	%r21, %r114, 3;
	mul.lo.s32 	%r115, %r21, 10;
	sub.s32 	%r116, %r1579, %r115;
	cvt.u16.u32 	%rs16, %r116;
	add.s16 	%rs17, %rs16, 48;
	cvt.u64.u32 	%rd47, %r18;
	add.s64 	%rd48, %rd3, %rd47;
	st.local.u8 	[%rd48], %rs17;
	setp.lt.u32 	%p14, %r1579, 10;
	mov.u32 	%r1579, %r21;
	@%p14 bra 	$L__BB0_20;
	bra.uni 	$L__BB0_19;
$L__BB0_20:
	setp.lt.u32 	%p15, %r1582, 2;
	@%p15 bra 	$L__BB0_28;
	shr.u32 	%r118, %r1582, 1;
	max.u32 	%r15, %r118, 1;
	and.b32  	%r16, %r15, 3;
	setp.lt.u32 	%p16, %r1582, 8;
	mov.b32 	%r1581, 0;
	@%p16 bra 	$L__BB0_24;
	and.b32  	%r1581, %r15, 2147483644;
	mov.b32 	%r1580, 0;
$L__BB0_23:
	cvt.u64.u32 	%rd49, %r1580;
	add.s64 	%rd50, %rd3, %rd49;
	ld.local.u8 	%rs18, [%rd50];
	sub.s32 	%r120, %r18, %r1580;
	cvt.u64.u32 	%rd51, %r120;
	add.s64 	%rd52, %rd3, %rd51;
	ld.local.u8 	%rs19, [%rd52];
	st.local.u8 	[%rd50], %rs19;
	st.local.u8 	[%rd52], %rs18;
	not.b32 	%r121, %r1580;
	ld.local.u8 	%rs20, [%rd50+1];
	add.s32 	%r122, %r18, %r121;
	cvt.u64.u32 	%rd53, %r122;
	add.s64 	%rd54, %rd3, %rd53;
	ld.local.u8 	%rs21, [%rd54];
	st.local.u8 	[%rd50+1], %rs21;
	st.local.u8 	[%rd54], %rs20;
	ld.local.u8 	%rs22, [%rd50+2];
	add.s32 	%r123, %r120, -2;
	cvt.u64.u32 	%rd55, %r123;
	add.s64 	%rd56, %rd3, %rd55;
	ld.local.u8 	%rs23, [%rd56];
	st.local.u8 	[%rd50+2], %rs23;
	st.local.u8 	[%rd56], %rs22;
	ld.local.u8 	%rs24, [%rd50+3];
	add.s32 	%r124, %r120, -3;
	cvt.u64.u32 	%rd57, %r124;
	add.s64 	%rd58, %rd3, %rd57;
	ld.local.u8 	%rs25, [%rd58];
	st.local.u8 	[%rd50+3], %rs25;
	st.local.u8 	[%rd58], %rs24;
	add.s32 	%r1580, %r1580, 4;
	setp.ne.s32 	%p17, %r1580, %r1581;
	@%p17 bra 	$L__BB0_23;
$L__BB0_24:
	setp.eq.s32 	%p18, %r16, 0;
	@%p18 bra 	$L__BB0_28;
	cvt.u64.u32 	%rd59, %r1581;
	add.s64 	%rd13, %rd3, %rd59;
	ld.local.u8 	%rs26, [%rd13];
	sub.s32 	%r125, %r18, %r1581;
	cvt.u64.u32 	%rd60, %r125;
	add.s64 	%rd61, %rd3, %rd60;
	ld.local.u8 	%rs27, [%rd61];
	st.local.u8 	[%rd13], %rs27;
	st.local.u8 	[%rd61], %rs26;
	setp.eq.s32 	%p19, %r16, 1;
	@%p19 bra 	$L__BB0_28;
	not.b32 	%r126, %r1581;
	ld.local.u8 	%rs28, [%rd13+1];
	add.s32 	%r127, %r18, %r126;
	cvt.u64.u32 	%rd62, %r127;
	add.s64 	%rd63, %rd3, %rd62;
	ld.local.u8 	%rs29, [%rd63];
	st.local.u8 	[%rd13+1], %rs29;
	st.local.u8 	[%rd63], %rs28;
	setp.eq.s32 	%p20, %r16, 2;
	@%p20 bra 	$L__BB0_28;
	ld.local.u8 	%rs30, [%rd13+2];
	add.s32 	%r129, %r125, -2;
	cvt.u64.u32 	%rd64, %r129;
	add.s64 	%rd65, %rd3, %rd64;
	ld.local.u8 	%rs31, [%rd65];
	st.local.u8 	[%rd13+2], %rs31;
	st.local.u8 	[%rd65], %rs30;
$L__BB0_28:
	ld.param.u32 	%r1588, [_Z17find_nonce_kernelPKcjS0_jj_param_1];
	setp.eq.s32 	%p21, %r1582, 0;
	@%p21 bra 	$L__BB0_36;
	ld.param.u32 	%r1585, [_Z17find_nonce_kernelPKcjS0_jj_param_1];
	and.b32  	%r26, %r1582, 3;
	setp.lt.u32 	%p22, %r1582, 4;
	mov.b32 	%r1586, 0;
	@%p22 bra 	$L__BB0_32;
	ld.param.u32 	%r1585, [_Z17find_nonce_kernelPKcjS0_jj_param_1];
	and.b32  	%r1586, %r1582, -4;
	mov.b32 	%r1583, 0;
$L__BB0_31:
	cvt.u64.u32 	%rd66, %r1583;
	add.s64 	%rd67, %rd3, %rd66;
	ld.local.u32 	%r134, [%rd67];
	bfe.u32 	%r135, %r134, 0, 8;
	bfe.u32 	%r136, %r134, 8, 8;
	bfe.u32 	%r137, %r134, 16, 8;
	bfe.u32 	%r138, %r134, 24, 8;
	add.s32 	%r139, %r1585, 1;
	cvt.u64.u32 	%rd68, %r1585;
	add.s64 	%rd69, %rd2, %rd68;
	st.local.u8 	[%rd69], %r135;
	add.s32 	%r140, %r1585, 2;
	cvt.u64.u32 	%rd70, %r139;
	add.s64 	%rd71, %rd2, %rd70;
	st.local.u8 	[%rd71], %r136;
	add.s32 	%r141, %r1585, 3;
	cvt.u64.u32 	%rd72, %r140;
	add.s64 	%rd73, %rd2, %rd72;
	st.local.u8 	[%rd73], %r137;
	add.s32 	%r1585, %r1585, 4;
	cvt.u64.u32 	%rd74, %r141;
	add.s64 	%rd75, %rd2, %rd74;
	st.local.u8 	[%rd75], %r138;
	add.s32 	%r1583, %r1583, 4;
	setp.ne.s32 	%p23, %r1583, %r1586;
	@%p23 bra 	$L__BB0_31;
$L__BB0_32:
	setp.eq.s32 	%p24, %r26, 0;
	mov.u32 	%r1588, %r1585;
	@%p24 bra 	$L__BB0_36;
	cvt.u64.u32 	%rd76, %r1586;
	add.s64 	%rd14, %rd3, %rd76;
	ld.local.u8 	%rs33, [%rd14];
	add.s32 	%r1588, %r1585, 1;
	cvt.u64.u32 	%rd77, %r1585;
	add.s64 	%rd78, %rd2, %rd77;
	st.local.u8 	[%rd78], %rs33;
	setp.eq.s32 	%p25, %r26, 1;
	@%p25 bra 	$L__BB0_36;
	ld.local.u8 	%rs34, [%rd14+1];
	add.s32 	%r36, %r1585, 2;
	cvt.u64.u32 	%rd79, %r1588;
	add.s64 	%rd80, %rd2, %rd79;
	st.local.u8 	[%rd80], %rs34;
	setp.eq.s32 	%p26, %r26, 2;
	mov.u32 	%r1588, %r36;
	@%p26 bra 	$L__BB0_36;
	ld.local.u8 	%rs35, [%rd14+2];
	add.s32 	%r1588, %r1585, 3;
	cvt.u64.u32 	%rd81, %r36;
	add.s64 	%rd82, %rd2, %rd81;
	st.local.u8 	[%rd82], %rs35;
$L__BB0_36:
	setp.lt.u32 	%p27, %r1588, 64;
	mov.b32 	%r1599, 0;
	mov.b32 	%r1598, 271733878;
	mov.b32 	%r1597, 1732584193;
	mov.b32 	%r1596, -271733879;
	mov.b32 	%r1595, -1732584194;
	@%p27 bra 	$L__BB0_39;
	mov.b32 	%r1595, -1732584194;
	mov.b32 	%r1596, -271733879;
	mov.b32 	%r1597, 1732584193;
	mov.b32 	%r1598, 271733878;
	mov.b32 	%r1590, 0;
	mov.b32 	%r1589, 64;
$L__BB0_38:
	mov.u32 	%r1599, %r1589;
	cvt.u64.u32 	%rd83, %r1590;
	add.s64 	%rd84, %rd2, %rd83;
	ld.local.v4.b32 	{%r153, %r154, %r155, %r156}, [%rd84];
	bfe.u32 	%r157, %r156, 24, 8;
	bfe.u32 	%r158, %r156, 16, 8;
	bfe.u32 	%r159, %r156, 8, 8;
	cvt.u16.u32 	%rs36, %r159;
	bfe.u32 	%r160, %r155, 24, 8;
	bfe.u32 	%r161, %r155, 16, 8;
	bfe.u32 	%r162, %r155, 8, 8;
	cvt.u16.u32 	%rs37, %r162;
	bfe.u32 	%r163, %r154, 24, 8;
	bfe.u32 	%r164, %r154, 16, 8;
	bfe.u32 	%r165, %r154, 8, 8;
	cvt.u16.u32 	%rs38, %r165;
	ld.local.u32 	%r166, [%rd84];
	bfe.u32 	%r167, %r154, 0, 8;
	and.b16  	%rs39, %rs38, 255;
	mul.wide.u16 	%r168, %rs39, 256;
	or.b32  	%r169, %r168, %r167;
	shl.b32 	%r170, %r164, 16;
	and.b32  	%r171, %r170, 16711680;
	or.b32  	%r172, %r169, %r171;
	shl.b32 	%r173, %r163, 24;
	or.b32  	%r174, %r172, %r173;
	bfe.u32 	%r175, %r155, 0, 8;
	and.b16  	%rs40, %rs37, 255;
	mul.wide.u16 	%r176, %rs40, 256;
	or.b32  	%r177, %r176, %r175;
	shl.b32 	%r178, %r161, 16;
	and.b32  	%r179, %r178, 16711680;
	or.b32  	%r180, %r177, %r179;
	shl.b32 	%r181, %r160, 24;
	or.b32  	%r182, %r180, %r181;
	bfe.u32 	%r183, %r156, 0, 8;
	and.b16  	%rs41, %rs36, 255;
	mul.wide.u16 	%r184, %rs41, 256;
	or.b32  	%r185, %r184, %r183;
	shl.b32 	%r186, %r158, 16;
	and.b32  	%r187, %r186, 16711680;
	or.b32  	%r188, %r185, %r187;
	shl.b32 	%r189, %r157, 24;
	or.b32  	%r190, %r188, %r189;
	ld.local.v4.b32 	{%r191, %r192, %r193, %r194}, [%rd84+16];
	bfe.u32 	%r195, %r194, 24, 8;
	bfe.u32 	%r196, %r194, 16, 8;
	bfe.u32 	%r197, %r194, 8, 8;
	cvt.u16.u32 	%rs42, %r197;
	bfe.u32 	%r198, %r193, 24, 8;
	bfe.u32 	%r199, %r193, 16, 8;
	bfe.u32 	%r200, %r193, 8, 8;
	cvt.u16.u32 	%rs43, %r200;
	bfe.u32 	%r201, %r192, 24, 8;
	bfe.u32 	%r202, %r192, 16, 8;
	bfe.u32 	%r203, %r192, 8, 8;
	cvt.u16.u32 	%rs44, %r203;
	ld.local.u32 	%r204, [%rd84+16];
	bfe.u32 	%r205, %r192, 0, 8;
	and.b16  	%rs45, %rs44, 255;
	mul.wide.u16 	%r206, %rs45, 256;
	or.b32  	%r207, %r206, %r205;
	shl.b32 	%r208, %r202, 16;
	and.b32  	%r209, %r208, 16711680;
	or.b32  	%r210, %r207, %r209;
	shl.b32 	%r211, %r201, 24;
	or.b32  	%r212, %r210, %r211;
	bfe.u32 	%r213, %r193, 0, 8;
	and.b16  	%rs46, %rs43, 255;
	mul.wide.u16 	%r214, %rs46, 256;
	or.b32  	%r215, %r214, %r213;
	shl.b32 	%r216, %r199, 16;
	and.b32  	%r217, %r216, 16711680;
	or.b32  	%r218, %r215, %r217;
	shl.b32 	%r219, %r198, 24;
	or.b32  	%r220, %r218, %r219;
	bfe.u32 	%r221, %r194, 0, 8;
	and.b16  	%rs47, %rs42, 255;
	mul.wide.u16 	%r222, %rs47, 256;
	or.b32  	%r223, %r222, %r221;
	shl.b32 	%r224, %r196, 16;
	and.b32  	%r225, %r224, 16711680;
	or.b32  	%r226, %r223, %r225;
	shl.b32 	%r227, %r195, 24;
	or.b32  	%r228, %r226, %r227;
	ld.local.v4.b32 	{%r229, %r230, %r231, %r232}, [%rd84+32];
	bfe.u32 	%r233, %r232, 24, 8;
	bfe.u32 	%r234, %r232, 16, 8;
	bfe.u32 	%r235, %r232, 8, 8;
	cvt.u16.u32 	%rs48, %r235;
	bfe.u32 	%r236, %r231, 24, 8;
	bfe.u32 	%r237, %r231, 16, 8;
	bfe.u32 	%r238, %r231, 8, 8;
	cvt.u16.u32 	%rs49, %r238;
	bfe.u32 	%r239, %r230, 24, 8;
	bfe.u32 	%r240, %r230, 16, 8;
	bfe.u32 	%r241, %r230, 8, 8;
	cvt.u16.u32 	%rs50, %r241;
	ld.local.u32 	%r242, [%rd84+32];
	bfe.u32 	%r243, %r230, 0, 8;
	and.b16  	%rs51, %rs50, 255;
	mul.wide.u16 	%r244, %rs51, 256;
	or.b32  	%r245, %r244, %r243;
	shl.b32 	%r246, %r240, 16;
	and.b32  	%r247, %r246, 16711680;
	or.b32  	%r248, %r245, %r247;
	shl.b32 	%r249, %r239, 24;
	or.b32  	%r250, %r248, %r249;
	bfe.u32 	%r251, %r231, 0, 8;
	and.b16  	%rs52, %rs49, 255;
	mul.wide.u16 	%r252, %rs52, 256;
	or.b32  	%r253, %r252, %r251;
	shl.b32 	%r254, %r237, 16;
	and.b32  	%r255, %r254, 16711680;
	or.b32  	%r256, %r253, %r255;
	shl.b32 	%r257, %r236, 24;
	or.b32  	%r258, %r256, %r257;
	bfe.u32 	%r259, %r232, 0, 8;
	and.b16  	%rs53, %rs48, 255;
	mul.wide.u16 	%r260, %rs53, 256;
	or.b32  	%r261, %r260, %r259;
	shl.b32 	%r262, %r234, 16;
	and.b32  	%r263, %r262, 16711680;
	or.b32  	%r264, %r261, %r263;
	shl.b32 	%r265, %r233, 24;
	or.b32  	%r266, %r264, %r265;
	ld.local.v4.b32 	{%r267, %r268, %r269, %r270}, [%rd84+48];
	bfe.u32 	%r271, %r270, 24, 8;
	bfe.u32 	%r272, %r270, 16, 8;
	bfe.u32 	%r273, %r270, 8, 8;
	cvt.u16.u32 	%rs54, %r273;
	bfe.u32 	%r274, %r269, 24, 8;
	bfe.u32 	%r275, %r269, 16, 8;
	bfe.u32 	%r276, %r269, 8, 8;
	cvt.u16.u32 	%rs55, %r276;
	bfe.u32 	%r277, %r268, 24, 8;
	bfe.u32 	%r278, %r268, 16, 8;
	bfe.u32 	%r279, %r268, 8, 8;
	cvt.u16.u32 	%rs56, %r279;
	ld.local.u32 	%r280, [%rd84+48];
	bfe.u32 	%r281, %r268, 0, 8;
	and.b16  	%rs57, %rs56, 255;
	mul.wide.u16 	%r282, %rs57, 256;
	or.b32  	%r283, %r282, %r281;
	shl.b32 	%r284, %r278, 16;
	and.b32  	%r285, %r284, 16711680;
	or.b32  	%r286, %r283, %r285;
	shl.b32 	%r287, %r277, 24;
	or.b32  	%r288, %r286, %r287;
	bfe.u32 	%r289, %r269, 0, 8;
	and.b16  	%rs58, %rs55, 255;
	mul.wide.u16 	%r290, %rs58, 256;
	or.b32  	%r291, %r290, %r289;
	shl.b32 	%r292, %r275, 16;
	and.b32  	%r293, %r292, 16711680;
	or.b32  	%r294, %r291, %r293;
	shl.b32 	%r295, %r274, 24;
	or.b32  	%r296, %r294, %r295;
	bfe.u32 	%r297, %r270, 0, 8;
	and.b16  	%rs59, %rs54, 255;
	mul.wide.u16 	%r298, %rs59, 256;
	or.b32  	%r299, %r298, %r297;
	shl.b32 	%r300, %r272, 16;
	and.b32  	%r301, %r300, 16711680;
	or.b32  	%r302, %r299, %r301;
	shl.b32 	%r303, %r271, 24;
	or.b32  	%r304, %r302, %r303;
	and.b32  	%r305, %r1596, %r1595;
	not.b32 	%r306, %r1596;
	and.b32  	%r307, %r1598, %r306;
	or.b32  	%r308, %r307, %r305;
	add.s32 	%r309, %r1597, %r308;
	add.s32 	%r310, %r309, %r166;
	add.s32 	%r311, %r310, -680876936;
	shf.l.wrap.b32 	%r312, %r311, %r311, 7;
	add.s32 	%r313, %r312, %r1596;
	and.b32  	%r314, %r313, %r1596;
	not.b32 	%r315, %r313;
	and.b32  	%r316, %r1595, %r315;
	or.b32  	%r317, %r314, %r316;
	add.s32 	%r318, %r1598, %r174;
	add.s32 	%r319, %r318, %r317;
	add.s32 	%r320, %r319, -389564586;
	shf.l.wrap.b32 	%r321, %r320, %r320, 12;
	add.s32 	%r322, %r321, %r313;
	and.b32  	%r323, %r322, %r313;
	not.b32 	%r324, %r322;
	and.b32  	%r325, %r1596, %r324;
	or.b32  	%r326, %r323, %r325;
	add.s32 	%r327, %r1595, %r182;
	add.s32 	%r328, %r327, %r326;
	add.s32 	%r329, %r328, 606105819;
	shf.l.wrap.b32 	%r330, %r329, %r329, 17;
	add.s32 	%r331, %r330, %r322;
	and.b32  	%r332, %r331, %r322;
	not.b32 	%r333, %r331;
	and.b32  	%r334, %r313, %r333;
	or.b32  	%r335, %r332, %r334;
	add.s32 	%r336, %r1596, %r190;
	add.s32 	%r337, %r336, %r335;
	add.s32 	%r338, %r337, -1044525330;
	shf.l.wrap.b32 	%r339, %r338, %r338, 22;
	add.s32 	%r340, %r339, %r331;
	and.b32  	%r341, %r340, %r331;
	not.b32 	%r342, %r340;
	and.b32  	%r343, %r322, %r342;
	or.b32  	%r344, %r341, %r343;
	add.s32 	%r345, %r204, %r313;
	add.s32 	%r346, %r345, %r344;
	add.s32 	%r347, %r346, -176418897;
	shf.l.wrap.b32 	%r348, %r347, %r347, 7;
	add.s32 	%r349, %r348, %r340;
	and.b32  	%r350, %r349, %r340;
	not.b32 	%r351, %r349;
	and.b32  	%r352, %r331, %r351;
	or.b32  	%r353, %r350, %r352;
	add.s32 	%r354, %r212, %r322;
	add.s32 	%r355, %r354, %r353;
	add.s32 	%r356, %r355, 1200080426;
	shf.l.wrap.b32 	%r357, %r356, %r356, 12;
	add.s32 	%r358, %r357, %r349;
	and.b32  	%r359, %r358, %r349;
	not.b32 	%r360, %r358;
	and.b32  	%r361, %r340, %r360;
	or.b32  	%r362, %r359, %r361;
	add.s32 	%r363, %r220, %r331;
	add.s32 	%r364, %r363, %r362;
	add.s32 	%r365, %r364, -1473231341;
	shf.l.wrap.b32 	%r366, %r365, %r365, 17;
	add.s32 	%r367, %r366, %r358;
	and.b32  	%r368, %r367, %r358;
	not.b32 	%r369, %r367;
	and.b32  	%r370, %r349, %r369;
	or.b32  	%r371, %r368, %r370;
	add.s32 	%r372, %r228, %r340;
	add.s32 	%r373, %r372, %r371;
	add.s32 	%r374, %r373, -45705983;
	shf.l.wrap.b32 	%r375, %r374, %r374, 22;
	add.s32 	%r376, %r375, %r367;
	and.b32  	%r377, %r376, %r367;
	not.b32 	%r378, %r376;
	and.b32  	%r379, %r358, %r378;
	or.b32  	%r380, %r377, %r379;
	add.s32 	%r381, %r242, %r349;
	add.s32 	%r382, %r381, %r380;
	add.s32 	%r383, %r382, 1770035416;
	shf.l.wrap.b32 	%r384, %r383, %r383, 7;
	add.s32 	%r385, %r384, %r376;
	and.b32  	%r386, %r385, %r376;
	not.b32 	%r387, %r385;
	and.b32  	%r388, %r367, %r387;
	or.b32  	%r389, %r386, %r388;
	add.s32 	%r390, %r250, %r358;
	add.s32 	%r391, %r390, %r389;
	add.s32 	%r392, %r391, -1958414417;
	shf.l.wrap.b32 	%r393, %r392, %r392, 12;
	add.s32 	%r394, %r393, %r385;
	and.b32  	%r395, %r394, %r385;
	not.b32 	%r396, %r394;
	and.b32  	%r397, %r376, %r396;
	or.b32  	%r398, %r395, %r397;
	add.s32 	%r399, %r258, %r367;
	add.s32 	%r400, %r399, %r398;
	add.s32 	%r401, %r400, -42063;
	shf.l.wrap.b32 	%r402, %r401, %r401, 17;
	add.s32 	%r403, %r402, %r394;
	and.b32  	%r404, %r403, %r394;
	not.b32 	%r405, %r403;
	and.b32  	%r406, %r385, %r405;
	or.b32  	%r407, %r404, %r406;
	add.s32 	%r408, %r266, %r376;
	add.s32 	%r409, %r408, %r407;
	add.s32 	%r410, %r409, -1990404162;
	shf.l.wrap.b32 	%r411, %r410, %r410, 22;
	add.s32 	%r412, %r411, %r403;
	and.b32  	%r413, %r412, %r403;
	not.b32 	%r414, %r412;
	and.b32  	%r415, %r394, %r414;
	or.b32  	%r416, %r413, %r415;
	add.s32 	%r417, %r280, %r385;
	add.s32 	%r418, %r417, %r416;
	add.s32 	%r419, %r418, 1804603682;
	shf.l.wrap.b32 	%r420, %r419, %r419, 7;
	add.s32 	%r421, %r420, %r412;
	and.b32  	%r422, %r421, %r412;
	not.b32 	%r423, %r421;
	and.b32  	%r424, %r403, %r423;
	or.b32  	%r425, %r422, %r424;
	add.s32 	%r426, %r288, %r394;
	add.s32 	%r427, %r426, %r425;
	add.s32 	%r428, %r427, -40341101;
	shf.l.wrap.b32 	%r429, %r428, %r428, 12;
	add.s32 	%r430, %r429, %r421;
	and.b32  	%r431, %r430, %r421;
	not.b32 	%r432, %r430;
	and.b32  	%r433, %r412, %r432;
	or.b32  	%r434, %r431, %r433;
	add.s32 	%r435, %r296, %r403;
	add.s32 	%r436, %r435, %r434;
	add.s32 	%r437, %r436, -1502002290;
	shf.l.wrap.b32 	%r438, %r437, %r437, 17;
	add.s32 	%r439, %r438, %r430;
	and.b32  	%r440, %r439, %r430;
	not.b32 	%r441, %r439;
	and.b32  	%r442, %r421, %r441;
	or.b32  	%r443, %r440, %r442;
	add.s32 	%r444, %r304, %r412;
	add.s32 	%r445, %r444, %r443;
	add.s32 	%r446, %r445, 1236535329;
	shf.l.wrap.b32 	%r447, %r446, %r446, 22;
	add.s32 	%r448, %r447, %r439;
	and.b32  	%r449, %r448, %r430;
	and.b32  	%r450, %r439, %r432;
	or.b32  	%r451, %r449, %r450;
	add.s32 	%r452, %r174, %r421;
	add.s32 	%r453, %r452, %r451;
	add.s32 	%r454, %r453, -165796510;
	shf.l.wrap.b32 	%r455, %r454, %r454, 5;
	add.s32 	%r456, %r455, %r448;
	and.b32  	%r457, %r456, %r439;
	and.b32  	%r458, %r448, %r441;
	or.b32  	%r459, %r457, %r458;
	add.s32 	%r460, %r220, %r430;
	add.s32 	%r461, %r460, %r459;
	add.s32 	%r462, %r461, -1069501632;
	shf.l.wrap.b32 	%r463, %r462, %r462, 9;
	add.s32 	%r464, %r463, %r456;
	and.b32  	%r465, %r464, %r448;
	not.b32 	%r466, %r448;
	and.b32  	%r467, %r456, %r466;
	or.b32  	%r468, %r465, %r467;
	add.s32 	%r469, %r266, %r439;
	add.s32 	%r470, %r469, %r468;
	add.s32 	%r471, %r470, 643717713;
	shf.l.wrap.b32 	%r472, %r471, %r471, 14;
	add.s32 	%r473, %r472, %r464;
	and.b32  	%r474, %r473, %r456;
	not.b32 	%r475, %r456;
	and.b32  	%r476, %r464, %r475;
	or.b32  	%r477, %r474, %r476;
	add.s32 	%r478, %r166, %r448;
	add.s32 	%r479, %r478, %r477;
	add.s32 	%r480, %r479, -373897302;
	shf.l.wrap.b32 	%r481, %r480, %r480, 20;
	add.s32 	%r482, %r481, %r473;
	and.b32  	%r483, %r482, %r464;
	not.b32 	%r484, %r464;
	and.b32  	%r485, %r473, %r484;
	or.b32  	%r486, %r483, %r485;
	add.s32 	%r487, %r212, %r456;
	add.s32 	%r488, %r487, %r486;
	add.s32 	%r489, %r488, -701558691;
	shf.l.wrap.b32 	%r490, %r489, %r489, 5;
	add.s32 	%r491, %r490, %r482;
	and.b32  	%r492, %r491, %r473;
	not.b32 	%r493, %r473;
	and.b32  	%r494, %r482, %r493;
	or.b32  	%r495, %r492, %r494;
	add.s32 	%r496, %r258, %r464;
	add.s32 	%r497, %r496, %r495;
	add.s32 	%r498, %r497, 38016083;
	shf.l.wrap.b32 	%r499, %r498, %r498, 9;
	add.s32 	%r500, %r499, %r491;
	and.b32  	%r501, %r500, %r482;
	not.b32 	%r502, %r482;
	and.b32  	%r503, %r491, %r502;
	or.b32  	%r504, %r501, %r503;
	add.s32 	%r505, %r304, %r473;
	add.s32 	%r506, %r505, %r504;
	add.s32 	%r507, %r506, -660478335;
	shf.l.wrap.b32 	%r508, %r507, %r507, 14;
	add.s32 	%r509, %r508, %r500;
	and.b32  	%r510, %r509, %r491;
	not.b32 	%r511, %r491;
	and.b32  	%r512, %r500, %r511;
	or.b32  	%r513, %r510, %r512;
	add.s32 	%r514, %r204, %r482;
	add.s32 	%r515, %r514, %r513;
	add.s32 	%r516, %r515, -405537848;
	shf.l.wrap.b32 	%r517, %r516, %r516, 20;
	add.s32 	%r518, %r517, %r509;
	and.b32  	%r519, %r518, %r500;
	not.b32 	%r520, %r500;
	and.b32  	%r521, %r509, %r520;
	or.b32  	%r522, %r519, %r521;
	add.s32 	%r523, %r250, %r491;
	add.s32 	%r524, %r523, %r522;
	add.s32 	%r525, %r524, 568446438;
	shf.l.wrap.b32 	%r526, %r525, %r525, 5;
	add.s32 	%r527, %r526, %r518;
	and.b32  	%r528, %r527, %r509;
	not.b32 	%r529, %r509;
	and.b32  	%r530, %r518, %r529;
	or.b32  	%r531, %r528, %r530;
	add.s32 	%r532, %r296, %r500;
	add.s32 	%r533, %r532, %r531;
	add.s32 	%r534, %r533, -1019803690;
	shf.l.wrap.b32 	%r535, %r534, %r534, 9;
	add.s32 	%r536, %r535, %r527;
	and.b32  	%r537, %r536, %r518;
	not.b32 	%r538, %r518;
	and.b32  	%r539, %r527, %r538;
	or.b32  	%r540, %r537, %r539;
	add.s32 	%r541, %r190, %r509;
	add.s32 	%r542, %r541, %r540;
	add.s32 	%r543, %r542, -187363961;
	shf.l.wrap.b32 	%r544, %r543, %r543, 14;
	add.s32 	%r545, %r544, %r536;
	and.b32  	%r546, %r545, %r527;
	not.b32 	%r547, %r527;
	and.b32  	%r548, %r536, %r547;
	or.b32  	%r549, %r546, %r548;
	add.s32 	%r550, %r242, %r518;
	add.s32 	%r551, %r550, %r549;
	add.s32 	%r552, %r551, 1163531501;
	shf.l.wrap.b32 	%r553, %r552, %r552, 20;
	add.s32 	%r554, %r553, %r545;
	and.b32  	%r555, %r554, %r536;
	not.b32 	%r556, %r536;
	and.b32  	%r557, %r545, %r556;
	or.b32  	%r558, %r555, %r557;
	add.s32 	%r559, %r288, %r527;
	add.s32 	%r560, %r559, %r558;
	add.s32 	%r561, %r560, -1444681467;
	shf.l.wrap.b32 	%r562, %r561, %r561, 5;
	add.s32 	%r563, %r562, %r554;
	and.b32  	%r564, %r563, %r545;
	not.b32 	%r565, %r545;
	and.b32  	%r566, %r554, %r565;
	or.b32  	%r567, %r564, %r566;
	add.s32 	%r568, %r182, %r536;
	add.s32 	%r569, %r568, %r567;
	add.s32 	%r570, %r569, -51403784;
	shf.l.wrap.b32 	%r571, %r570, %r570, 9;
	add.s32 	%r572, %r571, %r563;
	and.b32  	%r573, %r572, %r554;
	not.b32 	%r574, %r554;
	and.b32  	%r575, %r563, %r574;
	or.b32  	%r576, %r573, %r575;
	add.s32 	%r577, %r228, %r545;
	add.s32 	%r578, %r577, %r576;
	add.s32 	%r579, %r578, 1735328473;
	shf.l.wrap.b32 	%r580, %r579, %r579, 14;
	add.s32 	%r581, %r580, %r572;
	and.b32  	%r582, %r581, %r563;
	not.b32 	%r583, %r563;
	and.b32  	%r584, %r572, %r583;
	or.b32  	%r585, %r582, %r584;
	add.s32 	%r586, %r280, %r554;
	add.s32 	%r587, %r586, %r585;
	add.s32 	%r588, %r587, -1926607734;
	shf.l.wrap.b32 	%r589, %r588, %r588, 20;
	add.s32 	%r590, %r589, %r581;
	xor.b32  	%r591, %r581, %r572;
	xor.b32  	%r592, %r591, %r590;
	add.s32 	%r593, %r212, %r563;
	add.s32 	%r594, %r593, %r592;
	add.s32 	%r595, %r594, -378558;
	shf.l.wrap.b32 	%r596, %r595, %r595, 4;
	add.s32 	%r597, %r596, %r590;
	xor.b32  	%r598, %r590, %r581;
	xor.b32  	%r599, %r598, %r597;
	add.s32 	%r600, %r242, %r572;
	add.s32 	%r601, %r600, %r599;
	add.s32 	%r602, %r601, -2022574463;
	shf.l.wrap.b32 	%r603, %r602, %r602, 11;
	add.s32 	%r604, %r603, %r597;
	xor.b32  	%r605, %r597, %r590;
	xor.b32  	%r606, %r605, %r604;
	add.s32 	%r607, %r266, %r581;
	add.s32 	%r608, %r607, %r606;
	add.s32 	%r609, %r608, 1839030562;
	shf.l.wrap.b32 	%r610, %r609, %r609, 16;
	add.s32 	%r611, %r610, %r604;
	xor.b32  	%r612, %r604, %r597;
	xor.b32  	%r613, %r612, %r611;
	add.s32 	%r614, %r296, %r590;
	add.s32 	%r615, %r614, %r613;
	add.s32 	%r616, %r615, -35309556;
	shf.l.wrap.b32 	%r617, %r616, %r616, 23;
	add.s32 	%r618, %r617, %r611;
	xor.b32  	%r619, %r611, %r604;
	xor.b32  	%r620, %r619, %r618;
	add.s32 	%r621, %r174, %r597;
	add.s32 	%r622, %r621, %r620;
	add.s32 	%r623, %r622, -1530992060;
	shf.l.wrap.b32 	%r624, %r623, %r623, 4;
	add.s32 	%r625, %r624, %r618;
	xor.b32  	%r626, %r618, %r611;
	xor.b32  	%r627, %r626, %r625;
	add.s32 	%r628, %r204, %r604;
	add.s32 	%r629, %r628, %r627;
	add.s32 	%r630, %r629, 1272893353;
	shf.l.wrap.b32 	%r631, %r630, %r630, 11;
	add.s32 	%r632, %r631, %r625;
	xor.b32  	%r633, %r625, %r618;
	xor.b32  	%r634, %r633, %r632;
	add.s32 	%r635, %r228, %r611;
	add.s32 	%r636, %r635, %r634;
	add.s32 	%r637, %r636, -155497632;
	shf.l.wrap.b32 	%r638, %r637, %r637, 16;
	add.s32 	%r639, %r638, %r632;
	xor.b32  	%r640, %r632, %r625;
	xor.b32  	%r641, %r640, %r639;
	add.s32 	%r642, %r258, %r618;
	add.s32 	%r643, %r642, %r641;
	add.s32 	%r644, %r643, -1094730640;
	shf.l.wrap.b32 	%r645, %r644, %r644, 23;
	add.s32 	%r646, %r645, %r639;
	xor.b32  	%r647, %r639, %r632;
	xor.b32  	%r648, %r647, %r646;
	add.s32 	%r649, %r288, %r625;
	add.s32 	%r650, %r649, %r648;
	add.s32 	%r651, %r650, 681279174;
	shf.l.wrap.b32 	%r652, %r651, %r651, 4;
	add.s32 	%r653, %r652, %r646;
	xor.b32  	%r654, %r646, %r639;
	xor.b32  	%r655, %r654, %r653;
	add.s32 	%r656, %r166, %r632;
	add.s32 	%r657, %r656, %r655;
	add.s32 	%r658, %r657, -358537222;
	shf.l.wrap.b32 	%r659, %r658, %r658, 11;
	add.s32 	%r660, %r659, %r653;
	xor.b32  	%r661, %r653, %r646;
	xor.b32  	%r662, %r661, %r660;
	add.s32 	%r663, %r190, %r639;
	add.s32 	%r664, %r663, %r662;
	add.s32 	%r665, %r664, -722521979;
	shf.l.wrap.b32 	%r666, %r665, %r665, 16;
	add.s32 	%r667, %r666, %r660;
	xor.b32  	%r668, %r660, %r653;
	xor.b32  	%r669, %r668, %r667;
	add.s32 	%r670, %r220, %r646;
	add.s32 	%r671, %r670, %r669;
	add.s32 	%r672, %r671, 76029189;
	shf.l.wrap.b32 	%r673, %r672, %r672, 23;
	add.s32 	%r674, %r673, %r667;
	xor.b32  	%r675, %r667, %r660;
	xor.b32  	%r676, %r675, %r674;
	add.s32 	%r677, %r250, %r653;
	add.s32 	%r678, %r677, %r676;
	add.s32 	%r679, %r678, -640364487;
	shf.l.wrap.b32 	%r680, %r679, %r679, 4;
	add.s32 	%r681, %r680, %r674;
	xor.b32  	%r682, %r674, %r667;
	xor.b32  	%r683, %r682, %r681;
	add.s32 	%r684, %r280, %r660;
	add.s32 	%r685, %r684, %r683;
	add.s32 	%r686, %r685, -421815835;
	shf.l.wrap.b32 	%r687, %r686, %r686, 11;
	add.s32 	%r688, %r687, %r681;
	xor.b32  	%r689, %r681, %r674;
	xor.b32  	%r690, %r689, %r688;
	add.s32 	%r691, %r304, %r667;
	add.s32 	%r692, %r691, %r690;
	add.s32 	%r693, %r692, 530742520;
	shf.l.wrap.b32 	%r694, %r693, %r693, 16;
	add.s32 	%r695, %r694, %r688;
	xor.b32  	%r696, %r688, %r681;
	xor.b32  	%r697, %r696, %r695;
	add.s32 	%r698, %r182, %r674;
	add.s32 	%r699, %r698, %r697;
	add.s32 	%r700, %r699, -995338651;
	shf.l.wrap.b32 	%r701, %r700, %r700, 23;
	add.s32 	%r702, %r701, %r695;
	not.b32 	%r703, %r688;
	or.b32  	%r704, %r702, %r703;
	xor.b32  	%r705, %r704, %r695;
	add.s32 	%r706, %r166, %r681;
	add.s32 	%r707, %r706, %r705;
	add.s32 	%r708, %r707, -198630844;
	shf.l.wrap.b32 	%r709, %r708, %r708, 6;
	add.s32 	%r710, %r709, %r702;
	not.b32 	%r711, %r695;
	or.b32  	%r712, %r710, %r711;
	xor.b32  	%r713, %r712, %r702;
	add.s32 	%r714, %r228, %r688;
	add.s32 	%r715, %r714, %r713;
	add.s32 	%r716, %r715, 1126891415;
	shf.l.wrap.b32 	%r717, %r716, %r716, 10;
	add.s32 	%r718, %r717, %r710;
	not.b32 	%r719, %r702;
	or.b32  	%r720, %r718, %r719;
	xor.b32  	%r721, %r720, %r710;
	add.s32 	%r722, %r296, %r695;
	add.s32 	%r723, %r722, %r721;
	add.s32 	%r724, %r723, -1416354905;
	shf.l.wrap.b32 	%r725, %r724, %r724, 15;
	add.s32 	%r726, %r725, %r718;
	not.b32 	%r727, %r710;
	or.b32  	%r728, %r726, %r727;
	xor.b32  	%r729, %r728, %r718;
	add.s32 	%r730, %r212, %r702;
	add.s32 	%r731, %r730, %r729;
	add.s32 	%r732, %r731, -57434055;
	shf.l.wrap.b32 	%r733, %r732, %r732, 21;
	add.s32 	%r734, %r733, %r726;
	not.b32 	%r735, %r718;
	or.b32  	%r736, %r734, %r735;
	xor.b32  	%r737, %r736, %r726;
	add.s32 	%r738, %r280, %r710;
	add.s32 	%r739, %r738, %r737;
	add.s32 	%r740, %r739, 1700485571;
	shf.l.wrap.b32 	%r741, %r740, %r740, 6;
	add.s32 	%r742, %r741, %r734;
	not.b32 	%r743, %r726;
	or.b32  	%r744, %r742, %r743;
	xor.b32  	%r745, %r744, %r734;
	add.s32 	%r746, %r190, %r718;
	add.s32 	%r747, %r746, %r745;
	add.s32 	%r748, %r747, -1894986606;
	shf.l.wrap.b32 	%r749, %r748, %r748, 10;
	add.s32 	%r750, %r749, %r742;
	not.b32 	%r751, %r734;
	or.b32  	%r752, %r750, %r751;
	xor.b32  	%r753, %r752, %r742;
	add.s32 	%r754, %r258, %r726;
	add.s32 	%r755, %r754, %r753;
	add.s32 	%r756, %r755, -1051523;
	shf.l.wrap.b32 	%r757, %r756, %r756, 15;
	add.s32 	%r758, %r757, %r750;
	not.b32 	%r759, %r742;
	or.b32  	%r760, %r758, %r759;
	xor.b32  	%r761, %r760, %r750;
	add.s32 	%r762, %r174, %r734;
	add.s32 	%r763, %r762, %r761;
	add.s32 	%r764, %r763, -2054922799;
	shf.l.wrap.b32 	%r765, %r764, %r764, 21;
	add.s32 	%r766, %r765, %r758;
	not.b32 	%r767, %r750;
	or.b32  	%r768, %r766, %r767;
	xor.b32  	%r769, %r768, %r758;
	add.s32 	%r770, %r242, %r742;
	add.s32 	%r771, %r770, %r769;
	add.s32 	%r772, %r771, 1873313359;
	shf.l.wrap.b32 	%r773, %r772, %r772, 6;
	add.s32 	%r774, %r773, %r766;
	not.b32 	%r775, %r758;
	or.b32  	%r776, %r774, %r775;
	xor.b32  	%r777, %r776, %r766;
	add.s32 	%r778, %r304, %r750;
	add.s32 	%r779, %r778, %r777;
	add.s32 	%r780, %r779, -30611744;
	shf.l.wrap.b32 	%r781, %r780, %r780, 10;
	add.s32 	%r782, %r781, %r774;
	not.b32 	%r783, %r766;
	or.b32  	%r784, %r782, %r783;
	xor.b32  	%r785, %r784, %r774;
	add.s32 	%r786, %r220, %r758;
	add.s32 	%r787, %r786, %r785;
	add.s32 	%r788, %r787, -1560198380;
	shf.l.wrap.b32 	%r789, %r788, %r788, 15;
	add.s32 	%r790, %r789, %r782;
	not.b32 	%r791, %r774;
	or.b32  	%r792, %r790, %r791;
	xor.b32  	%r793, %r792, %r782;
	add.s32 	%r794, %r288, %r766;
	add.s32 	%r795, %r794, %r793;
	add.s32 	%r796, %r795, 1309151649;
	shf.l.wrap.b32 	%r797, %r796, %r796, 21;
	add.s32 	%r798, %r797, %r790;
	not.b32 	%r799, %r782;
	or.b32  	%r800, %r798, %r799;
	xor.b32  	%r801, %r800, %r790;
	add.s32 	%r802, %r204, %r774;
	add.s32 	%r803, %r802, %r801;
	add.s32 	%r804, %r803, -145523070;
	shf.l.wrap.b32 	%r805, %r804, %r804, 6;
	add.s32 	%r806, %r805, %r798;
	not.b32 	%r807, %r790;
	or.b32  	%r808, %r806, %r807;
	xor.b32  	%r809, %r808, %r798;
	add.s32 	%r810, %r266, %r782;
	add.s32 	%r811, %r810, %r809;
	add.s32 	%r812, %r811, -1120210379;
	shf.l.wrap.b32 	%r813, %r812, %r812, 10;
	add.s32 	%r814, %r813, %r806;
	not.b32 	%r815, %r798;
	or.b32  	%r816, %r814, %r815;
	xor.b32  	%r817, %r816, %r806;
	add.s32 	%r818, %r182, %r790;
	add.s32 	%r819, %r818, %r817;
	add.s32 	%r820, %r819, 718787259;
	shf.l.wrap.b32 	%r821, %r820, %r820, 15;
	add.s32 	%r822, %r821, %r814;
	not.b32 	%r823, %r806;
	or.b32  	%r824, %r822, %r823;
	xor.b32  	%r825, %r824, %r814;
	add.s32 	%r826, %r250, %r798;
	add.s32 	%r827, %r826, %r825;
	add.s32 	%r828, %r827, -343485551;
	shf.l.wrap.b32 	%r829, %r828, %r828, 21;
	add.s32 	%r1597, %r806, %r1597;
	add.s32 	%r830, %r822, %r1596;
	add.s32 	%r1596, %r830, %r829;
	add.s32 	%r1595, %r822, %r1595;
	add.s32 	%r1598, %r814, %r1598;
	add.s32 	%r1589, %r1599, 64;
	setp.le.u32 	%p28, %r1589, %r1588;
	mov.u32 	%r1590, %r1599;
	@%p28 bra 	$L__BB0_38;
$L__BB0_39:
	cvt.u64.u32 	%rd15, %r1599;
	sub.s32 	%r55, %r1588, %r1599;
	setp.eq.s32 	%p29, %r55, 0;
	@%p29 bra 	$L__BB0_42;
	cvt.u64.u32 	%rd16, %r55;
	mov.b64 	%rd175, 0;
$L__BB0_41:
	add.s64 	%rd86, %rd175, %rd15;
	add.s64 	%rd87, %rd2, %rd86;
	ld.local.u8 	%rs60, [%rd87];
	add.s64 	%rd88, %rd1, %rd175;
	st.local.u8 	[%rd88], %rs60;
	add.s64 	%rd175, %rd175, 1;
	setp.lt.u64 	%p30, %rd175, %rd16;
	@%p30 bra 	$L__BB0_41;
$L__BB0_42:
	cvt.u32.u64 	%r831, %rd15;
	cvt.u64.u32 	%rd19, %r1588;
	sub.s32 	%r832, %r831, %r1588;
	add.s32 	%r56, %r832, 64;
	setp.eq.s32 	%p31, %r56, 0;
	@%p31 bra 	$L__BB0_45;
	cvt.u64.u32 	%rd20, %r56;
	sub.s64 	%rd21, %rd19, %rd15;
	mov.b64 	%rd176, 0;
$L__BB0_44:
	mov.u64 	%rd90, padding;
	add.s64 	%rd91, %rd90, %rd176;
	ld.global.nc.u8 	%rs61, [%rd91];
	cvt.u16.u8 	%rs62, %rs61;
	add.s64 	%rd92, %rd21, %rd176;
	add.s64 	%rd93, %rd1, %rd92;
	st.local.u8 	[%rd93], %rs62;
	add.s64 	%rd176, %rd176, 1;
	setp.lt.u64 	%p32, %rd176, %rd20;
	@%p32 bra 	$L__BB0_44;
$L__BB0_45:
	shl.b32 	%r833, %r1588, 3;
	mov.u32 	%r834, %tid.x;
	mov.u32 	%r835, %ctaid.x;
	or.b32  	%r836, %r834, %r835;
	setp.ne.s32 	%p33, %r836, 0;
	ld.local.v4.b32 	{%r837, %r838, %r839, %r840}, [%rd1];
	bfe.u32 	%r841, %r840, 24, 8;
	bfe.u32 	%r842, %r840, 16, 8;
	bfe.u32 	%r843, %r840, 8, 8;
	cvt.u16.u32 	%rs63, %r843;
	bfe.u32 	%r844, %r839, 24, 8;
	bfe.u32 	%r845, %r839, 16, 8;
	bfe.u32 	%r846, %r839, 8, 8;
	cvt.u16.u32 	%rs64, %r846;
	bfe.u32 	%r847, %r838, 24, 8;
	bfe.u32 	%r848, %r838, 16, 8;
	bfe.u32 	%r849, %r838, 8, 8;
	cvt.u16.u32 	%rs65, %r849;
	ld.local.u32 	%r850, [%rd1];
	bfe.u32 	%r851, %r838, 0, 8;
	and.b16  	%rs66, %rs65, 255;
	mul.wide.u16 	%r852, %rs66, 256;
	or.b32  	%r853, %r852, %r851;
	shl.b32 	%r854, %r848, 16;
	and.b32  	%r855, %r854, 16711680;
	or.b32  	%r856, %r853, %r855;
	shl.b32 	%r857, %r847, 24;
	or.b32  	%r858, %r856, %r857;
	bfe.u32 	%r859, %r839, 0, 8;
	and.b16  	%rs67, %rs64, 255;
	mul.wide.u16 	%r860, %rs67, 256;
	or.b32  	%r861, %r860, %r859;
	shl.b32 	%r862, %r845, 16;
	and.b32  	%r863, %r862, 16711680;
	or.b32  	%r864, %r861, %r863;
	shl.b32 	%r865, %r844, 24;
	or.b32  	%r866, %r864, %r865;
	bfe.u32 	%r867, %r840, 0, 8;
	and.b16  	%rs68, %rs63, 255;
	mul.wide.u16 	%r868, %rs68, 256;
	or.b32  	%r869, %r868, %r867;
	shl.b32 	%r870, %r842, 16;
	and.b32  	%r871, %r870, 16711680;
	or.b32  	%r872, %r869, %r871;
	shl.b32 	%r873, %r841, 24;
	or.b32  	%r874, %r872, %r873;
	ld.local.v4.b32 	{%r875, %r876, %r877, %r878}, [%rd1+16];
	bfe.u32 	%r879, %r878, 24, 8;
	bfe.u32 	%r880, %r878, 16, 8;
	bfe.u32 	%r881, %r878, 8, 8;
	cvt.u16.u32 	%rs69, %r881;
	bfe.u32 	%r882, %r877, 24, 8;
	bfe.u32 	%r883, %r877, 16, 8;
	bfe.u32 	%r884, %r877, 8, 8;
	cvt.u16.u32 	%rs70, %r884;
	bfe.u32 	%r885, %r876, 24, 8;
	bfe.u32 	%r886, %r876, 16, 8;
	bfe.u32 	%r887, %r876, 8, 8;
	cvt.u16.u32 	%rs71, %r887;
	ld.local.u32 	%r888, [%rd1+16];
	bfe.u32 	%r889, %r876, 0, 8;
	and.b16  	%rs72, %rs71, 255;
	mul.wide.u16 	%r890, %rs72, 256;
	or.b32  	%r891, %r890, %r889;
	shl.b32 	%r892, %r886, 16;
	and.b32  	%r893, %r892, 16711680;
	or.b32  	%r894, %r891, %r893;
	shl.b32 	%r895, %r885, 24;
	or.b32  	%r896, %r894, %r895;
	bfe.u32 	%r897, %r877, 0, 8;
	and.b16  	%rs73, %rs70, 255;
	mul.wide.u16 	%r898, %rs73, 256;
	or.b32  	%r899, %r898, %r897;
	shl.b32 	%r900, %r883, 16;
	and.b32  	%r901, %r900, 16711680;
	or.b32  	%r902, %r899, %r901;
	shl.b32 	%r903, %r882, 24;
	or.b32  	%r904, %r902, %r903;
	bfe.u32 	%r905, %r878, 0, 8;
	and.b16  	%rs74, %rs69, 255;
	mul.wide.u16 	%r906, %rs74, 256;
	or.b32  	%r907, %r906, %r905;
	shl.b32 	%r908, %r880, 16;
	and.b32  	%r909, %r908, 16711680;
	or.b32  	%r910, %r907, %r909;
	shl.b32 	%r911, %r879, 24;
	or.b32  	%r912, %r910, %r911;
	ld.local.v4.b32 	{%r913, %r914, %r915, %r916}, [%rd1+32];
	bfe.u32 	%r917, %r916, 24, 8;
	bfe.u32 	%r918, %r916, 16, 8;
	bfe.u32 	%r919, %r916, 8, 8;
	cvt.u16.u32 	%rs75, %r919;
	bfe.u32 	%r920, %r915, 24, 8;
	bfe.u32 	%r921, %r915, 16, 8;
	bfe.u32 	%r922, %r915, 8, 8;
	cvt.u16.u32 	%rs76, %r922;
	bfe.u32 	%r923, %r914, 24, 8;
	bfe.u32 	%r924, %r914, 16, 8;
	bfe.u32 	%r925, %r914, 8, 8;
	cvt.u16.u32 	%rs77, %r925;
	ld.local.u32 	%r926, [%rd1+32];
	bfe.u32 	%r927, %r914, 0, 8;
	and.b16  	%rs78, %rs77, 255;
	mul.wide.u16 	%r928, %rs78, 256;
	or.b32  	%r929, %r928, %r927;
	shl.b32 	%r930, %r924, 16;
	and.b32  	%r931, %r930, 16711680;
	or.b32  	%r932, %r929, %r931;
	shl.b32 	%r933, %r923, 24;
	or.b32  	%r934, %r932, %r933;
	bfe.u32 	%r935, %r915, 0, 8;
	and.b16  	%rs79, %rs76, 255;
	mul.wide.u16 	%r936, %rs79, 256;
	or.b32  	%r937, %r936, %r935;
	shl.b32 	%r938, %r921, 16;
	and.b32  	%r939, %r938, 16711680;
	or.b32  	%r940, %r937, %r939;
	shl.b32 	%r941, %r920, 24;
	or.b32  	%r942, %r940, %r941;
	bfe.u32 	%r943, %r916, 0, 8;
	and.b16  	%rs80, %rs75, 255;
	mul.wide.u16 	%r944, %rs80, 256;
	or.b32  	%r945, %r944, %r943;
	shl.b32 	%r946, %r918, 16;
	and.b32  	%r947, %r946, 16711680;
	or.b32  	%r948, %r945, %r947;
	shl.b32 	%r949, %r917, 24;
	or.b32  	%r950, %r948, %r949;
	ld.local.v2.b32 	{%r951, %r952}, [%rd1+48];
	bfe.u32 	%r953, %r952, 24, 8;
	bfe.u32 	%r954, %r952, 16, 8;
	bfe.u32 	%r955, %r952, 8, 8;
	cvt.u16.u32 	%rs81, %r955;
	ld.local.u32 	%r956, [%rd1+48];
	bfe.u32 	%r957, %r952, 0, 8;
	and.b16  	%rs82, %rs81, 255;
	mul.wide.u16 	%r958, %rs82, 256;
	or.b32  	%r959, %r958, %r957;
	shl.b32 	%r960, %r954, 16;
	and.b32  	%r961, %r960, 16711680;
	or.b32  	%r962, %r959, %r961;
	shl.b32 	%r963, %r953, 24;
	or.b32  	%r964, %r962, %r963;
	ld.local.u32 	%r965, [%rd1+60];
	and.b32  	%r966, %r1596, %r1595;
	not.b32 	%r967, %r1596;
	and.b32  	%r968, %r1598, %r967;
	or.b32  	%r969, %r968, %r966;
	add.s32 	%r970, %r1597, %r969;
	add.s32 	%r971, %r970, %r850;
	add.s32 	%r972, %r971, -680876936;
	shf.l.wrap.b32 	%r973, %r972, %r972, 7;
	add.s32 	%r974, %r973, %r1596;
	and.b32  	%r975, %r974, %r1596;
	not.b32 	%r976, %r974;
	and.b32  	%r977, %r1595, %r976;
	or.b32  	%r978, %r975, %r977;
	add.s32 	%r979, %r1598, %r858;
	add.s32 	%r980, %r979, %r978;
	add.s32 	%r981, %r980, -389564586;
	shf.l.wrap.b32 	%r982, %r981, %r981, 12;
	add.s32 	%r983, %r982, %r974;
	and.b32  	%r984, %r983, %r974;
	not.b32 	%r985, %r983;
	and.b32  	%r986, %r1596, %r985;
	or.b32  	%r987, %r984, %r986;
	add.s32 	%r988, %r1595, %r866;
	add.s32 	%r989, %r988, %r987;
	add.s32 	%r990, %r989, 606105819;
	shf.l.wrap.b32 	%r991, %r990, %r990, 17;
	add.s32 	%r992, %r991, %r983;
	and.b32  	%r993, %r992, %r983;
	not.b32 	%r994, %r992;
	and.b32  	%r995, %r974, %r994;
	or.b32  	%r996, %r993, %r995;
	add.s32 	%r997, %r1596, %r874;
	add.s32 	%r998, %r997, %r996;
	add.s32 	%r999, %r998, -1044525330;
	shf.l.wrap.b32 	%r1000, %r999, %r999, 22;
	add.s32 	%r1001, %r1000, %r992;
	and.b32  	%r1002, %r1001, %r992;
	not.b32 	%r1003, %r1001;
	and.b32  	%r1004, %r983, %r1003;
	or.b32  	%r1005, %r1002, %r1004;
	add.s32 	%r1006, %r888, %r974;
	add.s32 	%r1007, %r1006, %r1005;
	add.s32 	%r1008, %r1007, -176418897;
	shf.l.wrap.b32 	%r1009, %r1008, %r1008, 7;
	add.s32 	%r1010, %r1009, %r1001;
	and.b32  	%r1011, %r1010, %r1001;
	not.b32 	%r1012, %r1010;
	and.b32  	%r1013, %r992, %r1012;
	or.b32  	%r1014, %r1011, %r1013;
	add.s32 	%r1015, %r896, %r983;
	add.s32 	%r1016, %r1015, %r1014;
	add.s32 	%r1017, %r1016, 1200080426;
	shf.l.wrap.b32 	%r1018, %r1017, %r1017, 12;
	add.s32 	%r1019, %r1018, %r1010;
	and.b32  	%r1020, %r1019, %r1010;
	not.b32 	%r1021, %r1019;
	and.b32  	%r1022, %r1001, %r1021;
	or.b32  	%r1023, %r1020, %r1022;
	add.s32 	%r1024, %r904, %r992;
	add.s32 	%r1025, %r1024, %r1023;
	add.s32 	%r1026, %r1025, -1473231341;
	shf.l.wrap.b32 	%r1027, %r1026, %r1026, 17;
	add.s32 	%r1028, %r1027, %r1019;
	and.b32  	%r1029, %r1028, %r1019;
	not.b32 	%r1030, %r1028;
	and.b32  	%r1031, %r1010, %r1030;
	or.b32  	%r1032, %r1029, %r1031;
	add.s32 	%r1033, %r912, %r1001;
	add.s32 	%r1034, %r1033, %r1032;
	add.s32 	%r1035, %r1034, -45705983;
	shf.l.wrap.b32 	%r1036, %r1035, %r1035, 22;
	add.s32 	%r1037, %r1036, %r1028;
	and.b32  	%r1038, %r1037, %r1028;
	not.b32 	%r1039, %r1037;
	and.b32  	%r1040, %r1019, %r1039;
	or.b32  	%r1041, %r1038, %r1040;
	add.s32 	%r1042, %r926, %r1010;
	add.s32 	%r1043, %r1042, %r1041;
	add.s32 	%r1044, %r1043, 1770035416;
	shf.l.wrap.b32 	%r1045, %r1044, %r1044, 7;
	add.s32 	%r1046, %r1045, %r1037;
	and.b32  	%r1047, %r1046, %r1037;
	not.b32 	%r1048, %r1046;
	and.b32  	%r1049, %r1028, %r1048;
	or.b32  	%r1050, %r1047, %r1049;
	add.s32 	%r1051, %r934, %r1019;
	add.s32 	%r1052, %r1051, %r1050;
	add.s32 	%r1053, %r1052, -1958414417;
	shf.l.wrap.b32 	%r1054, %r1053, %r1053, 12;
	add.s32 	%r1055, %r1054, %r1046;
	and.b32  	%r1056, %r1055, %r1046;
	not.b32 	%r1057, %r1055;
	and.b32  	%r1058, %r1037, %r1057;
	or.b32  	%r1059, %r1056, %r1058;
	add.s32 	%r1060, %r942, %r1028;
	add.s32 	%r1061, %r1060, %r1059;
	add.s32 	%r1062, %r1061, -42063;
	shf.l.wrap.b32 	%r1063, %r1062, %r1062, 17;
	add.s32 	%r1064, %r1063, %r1055;
	and.b32  	%r1065, %r1064, %r1055;
	not.b32 	%r1066, %r1064;
	and.b32  	%r1067, %r1046, %r1066;
	or.b32  	%r1068, %r1065, %r1067;
	add.s32 	%r1069, %r950, %r1037;
	add.s32 	%r1070, %r1069, %r1068;
	add.s32 	%r1071, %r1070, -1990404162;
	shf.l.wrap.b32 	%r1072, %r1071, %r1071, 22;
	add.s32 	%r1073, %r1072, %r1064;
	and.b32  	%r1074, %r1073, %r1064;
	not.b32 	%r1075, %r1073;
	and.b32  	%r1076, %r1055, %r1075;
	or.b32  	%r1077, %r1074, %r1076;
	add.s32 	%r1078, %r956, %r1046;
	add.s32 	%r1079, %r1078, %r1077;
	add.s32 	%r1080, %r1079, 1804603682;
	shf.l.wrap.b32 	%r1081, %r1080, %r1080, 7;
	add.s32 	%r1082, %r1081, %r1073;
	and.b32  	%r1083, %r1082, %r1073;
	not.b32 	%r1084, %r1082;
	and.b32  	%r1085, %r1064, %r1084;
	or.b32  	%r1086, %r1083, %r1085;
	add.s32 	%r1087, %r964, %r1055;
	add.s32 	%r1088, %r1087, %r1086;
	add.s32 	%r1089, %r1088, -40341101;
	shf.l.wrap.b32 	%r1090, %r1089, %r1089, 12;
	add.s32 	%r1091, %r1090, %r1082;
	and.b32  	%r1092, %r1091, %r1082;
	not.b32 	%r1093, %r1091;
	and.b32  	%r1094, %r1073, %r1093;
	or.b32  	%r1095, %r1092, %r1094;
	add.s32 	%r1096, %r833, %r1064;
	add.s32 	%r1097, %r1096, %r1095;
	add.s32 	%r1098, %r1097, -1502002290;
	shf.l.wrap.b32 	%r1099, %r1098, %r1098, 17;
	add.s32 	%r1100, %r1099, %r1091;
	and.b32  	%r1101, %r1100, %r1091;
	not.b32 	%r1102, %r1100;
	and.b32  	%r1103, %r1082, %r1102;
	or.b32  	%r1104, %r1101, %r1103;
	add.s32 	%r1105, %r965, %r1073;
	add.s32 	%r1106, %r1105, %r1104;
	add.s32 	%r1107, %r1106, 1236535329;
	shf.l.wrap.b32 	%r1108, %r1107, %r1107, 22;
	add.s32 	%r1109, %r1108, %r1100;
	and.b32  	%r1110, %r1109, %r1091;
	and.b32  	%r1111, %r1100, %r1093;
	or.b32  	%r1112, %r1110, %r1111;
	add.s32 	%r1113, %r858, %r1082;
	add.s32 	%r1114, %r1113, %r1112;
	add.s32 	%r1115, %r1114, -165796510;
	shf.l.wrap.b32 	%r1116, %r1115, %r1115, 5;
	add.s32 	%r1117, %r1116, %r1109;
	and.b32  	%r1118, %r1117, %r1100;
	and.b32  	%r1119, %r1109, %r1102;
	or.b32  	%r1120, %r1118, %r1119;
	add.s32 	%r1121, %r904, %r1091;
	add.s32 	%r1122, %r1121, %r1120;
	add.s32 	%r1123, %r1122, -1069501632;
	shf.l.wrap.b32 	%r1124, %r1123, %r1123, 9;
	add.s32 	%r1125, %r1124, %r1117;
	and.b32  	%r1126, %r1125, %r1109;
	not.b32 	%r1127, %r1109;
	and.b32  	%r1128, %r1117, %r1127;
	or.b32  	%r1129, %r1126, %r1128;
	add.s32 	%r1130, %r950, %r1100;
	add.s32 	%r1131, %r1130, %r1129;
	add.s32 	%r1132, %r1131, 643717713;
	shf.l.wrap.b32 	%r1133, %r1132, %r1132, 14;
	add.s32 	%r1134, %r1133, %r1125;
	and.b32  	%r1135, %r1134, %r1117;
	not.b32 	%r1136, %r1117;
	and.b32  	%r1137, %r1125, %r1136;
	or.b32  	%r1138, %r1135, %r1137;
	add.s32 	%r1139, %r850, %r1109;
	add.s32 	%r1140, %r1139, %r1138;
	add.s32 	%r1141, %r1140, -373897302;
	shf.l.wrap.b32 	%r1142, %r1141, %r1141, 20;
	add.s32 	%r1143, %r1142, %r1134;
	and.b32  	%r1144, %r1143, %r1125;
	not.b32 	%r1145, %r1125;
	and.b32  	%r1146, %r1134, %r1145;
	or.b32  	%r1147, %r1144, %r1146;
	add.s32 	%r1148, %r896, %r1117;
	add.s32 	%r1149, %r1148, %r1147;
	add.s32 	%r1150, %r1149, -701558691;
	shf.l.wrap.b32 	%r1151, %r1150, %r1150, 5;
	add.s32 	%r1152, %r1151, %r1143;
	and.b32  	%r1153, %r1152, %r1134;
	not.b32 	%r1154, %r1134;
	and.b32  	%r1155, %r1143, %r1154;
	or.b32  	%r1156, %r1153, %r1155;
	add.s32 	%r1157, %r942, %r1125;
	add.s32 	%r1158, %r1157, %r1156;
	add.s32 	%r1159, %r1158, 38016083;
	shf.l.wrap.b32 	%r1160, %r1159, %r1159, 9;
	add.s32 	%r1161, %r1160, %r1152;
	and.b32  	%r1162, %r1161, %r1143;
	not.b32 	%r1163, %r1143;
	and.b32  	%r1164, %r1152, %r1163;
	or.b32  	%r1165, %r1162, %r1164;
	add.s32 	%r1166, %r965, %r1134;
	add.s32 	%r1167, %r1166, %r1165;
	add.s32 	%r1168, %r1167, -660478335;
	shf.l.wrap.b32 	%r1169, %r1168, %r1168, 14;
	add.s32 	%r1170, %r1169, %r1161;
	and.b32  	%r1171, %r1170, %r1152;
	not.b32 	%r1172, %r1152;
	and.b32  	%r1173, %r1161, %r1172;
	or.b32  	%r1174, %r1171, %r1173;
	add.s32 	%r1175, %r888, %r1143;
	add.s32 	%r1176, %r1175, %r1174;
	add.s32 	%r1177, %r1176, -405537848;
	shf.l.wrap.b32 	%r1178, %r1177, %r1177, 20;
	add.s32 	%r1179, %r1178, %r1170;
	and.b32  	%r1180, %r1179, %r1161;
	not.b32 	%r1181, %r1161;
	and.b32  	%r1182, %r1170, %r1181;
	or.b32  	%r1183, %r1180, %r1182;
	add.s32 	%r1184, %r934, %r1152;
	add.s32 	%r1185, %r1184, %r1183;
	add.s32 	%r1186, %r1185, 568446438;
	shf.l.wrap.b32 	%r1187, %r1186, %r1186, 5;
	add.s32 	%r1188, %r1187, %r1179;
	and.b32  	%r1189, %r1188, %r1170;
	not.b32 	%r1190, %r1170;
	and.b32  	%r1191, %r1179, %r1190;
	or.b32  	%r1192, %r1189, %r1191;
	add.s32 	%r1193, %r833, %r1161;
	add.s32 	%r1194, %r1193, %r1192;
	add.s32 	%r1195, %r1194, -1019803690;
	shf.l.wrap.b32 	%r1196, %r1195, %r1195, 9;
	add.s32 	%r1197, %r1196, %r1188;
	and.b32  	%r1198, %r1197, %r1179;
	not.b32 	%r1199, %r1179;
	and.b32  	%r1200, %r1188, %r1199;
	or.b32  	%r1201, %r1198, %r1200;
	add.s32 	%r1202, %r874, %r1170;
	add.s32 	%r1203, %r1202, %r1201;
	add.s32 	%r1204, %r1203, -187363961;
	shf.l.wrap.b32 	%r1205, %r1204, %r1204, 14;
	add.s32 	%r1206, %r1205, %r1197;
	and.b32  	%r1207, %r1206, %r1188;
	not.b32 	%r1208, %r1188;
	and.b32  	%r1209, %r1197, %r1208;
	or.b32  	%r1210, %r1207, %r1209;
	add.s32 	%r1211, %r926, %r1179;
	add.s32 	%r1212, %r1211, %r1210;
	add.s32 	%r1213, %r1212, 1163531501;
	shf.l.wrap.b32 	%r1214, %r1213, %r1213, 20;
	add.s32 	%r1215, %r1214, %r1206;
	and.b32  	%r1216, %r1215, %r1197;
	not.b32 	%r1217, %r1197;
	and.b32  	%r1218, %r1206, %r1217;
	or.b32  	%r1219, %r1216, %r1218;
	add.s32 	%r1220, %r964, %r1188;
	add.s32 	%r1221, %r1220, %r1219;
	add.s32 	%r1222, %r1221, -1444681467;
	shf.l.wrap.b32 	%r1223, %r1222, %r1222, 5;
	add.s32 	%r1224, %r1223, %r1215;
	and.b32  	%r1225, %r1224, %r1206;
	not.b32 	%r1226, %r1206;
	and.b32  	%r1227, %r1215, %r1226;
	or.b32  	%r1228, %r1225, %r1227;
	add.s32 	%r1229, %r866, %r1197;
	add.s32 	%r1230, %r1229, %r1228;
	add.s32 	%r1231, %r1230, -51403784;
	shf.l.wrap.b32 	%r1232, %r1231, %r1231, 9;
	add.s32 	%r1233, %r1232, %r1224;
	and.b32  	%r1234, %r1233, %r1215;
	not.b32 	%r1235, %r1215;
	and.b32  	%r1236, %r1224, %r1235;
	or.b32  	%r1237, %r1234, %r1236;
	add.s32 	%r1238, %r912, %r1206;
	add.s32 	%r1239, %r1238, %r1237;
	add.s32 	%r1240, %r1239, 1735328473;
	shf.l.wrap.b32 	%r1241, %r1240, %r1240, 14;
	add.s32 	%r1242, %r1241, %r1233;
	and.b32  	%r1243, %r1242, %r1224;
	not.b32 	%r1244, %r1224;
	and.b32  	%r1245, %r1233, %r1244;
	or.b32  	%r1246, %r1243, %r1245;
	add.s32 	%r1247, %r956, %r1215;
	add.s32 	%r1248, %r1247, %r1246;
	add.s32 	%r1249, %r1248, -1926607734;
	shf.l.wrap.b32 	%r1250, %r1249, %r1249, 20;
	add.s32 	%r1251, %r1250, %r1242;
	xor.b32  	%r1252, %r1242, %r1233;
	xor.b32  	%r1253, %r1252, %r1251;
	add.s32 	%r1254, %r896, %r1224;
	add.s32 	%r1255, %r1254, %r1253;
	add.s32 	%r1256, %r1255, -378558;
	shf.l.wrap.b32 	%r1257, %r1256, %r1256, 4;
	add.s32 	%r1258, %r1257, %r1251;
	xor.b32  	%r1259, %r1251, %r1242;
	xor.b32  	%r1260, %r1259, %r1258;
	add.s32 	%r1261, %r926, %r1233;
	add.s32 	%r1262, %r1261, %r1260;
	add.s32 	%r1263, %r1262, -2022574463;
	shf.l.wrap.b32 	%r1264, %r1263, %r1263, 11;
	add.s32 	%r1265, %r1264, %r1258;
	xor.b32  	%r1266, %r1258, %r1251;
	xor.b32  	%r1267, %r1266, %r1265;
	add.s32 	%r1268, %r950, %r1242;
	add.s32 	%r1269, %r1268, %r1267;
	add.s32 	%r1270, %r1269, 1839030562;
	shf.l.wrap.b32 	%r1271, %r1270, %r1270, 16;
	add.s32 	%r1272, %r1271, %r1265;
	xor.b32  	%r1273, %r1265, %r1258;
	xor.b32  	%r1274, %r1273, %r1272;
	add.s32 	%r1275, %r833, %r1251;
	add.s32 	%r1276, %r1275, %r1274;
	add.s32 	%r1277, %r1276, -35309556;
	shf.l.wrap.b32 	%r1278, %r1277, %r1277, 23;
	add.s32 	%r1279, %r1278, %r1272;
	xor.b32  	%r1280, %r1272, %r1265;
	xor.b32  	%r1281, %r1280, %r1279;
	add.s32 	%r1282, %r858, %r1258;
	add.s32 	%r1283, %r1282, %r1281;
	add.s32 	%r1284, %r1283, -1530992060;
	shf.l.wrap.b32 	%r1285, %r1284, %r1284, 4;
	add.s32 	%r1286, %r1285, %r1279;
	xor.b32  	%r1287, %r1279, %r1272;
	xor.b32  	%r1288, %r1287, %r1286;
	add.s32 	%r1289, %r888, %r1265;
	add.s32 	%r1290, %r1289, %r1288;
	add.s32 	%r1291, %r1290, 1272893353;
	shf.l.wrap.b32 	%r1292, %r1291, %r1291, 11;
	add.s32 	%r1293, %r1292, %r1286;
	xor.b32  	%r1294, %r1286, %r1279;
	xor.b32  	%r1295, %r1294, %r1293;
	add.s32 	%r1296, %r912, %r1272;
	add.s32 	%r1297, %r1296, %r1295;
	add.s32 	%r1298, %r1297, -155497632;
	shf.l.wrap.b32 	%r1299, %r1298, %r1298, 16;
	add.s32 	%r1300, %r1299, %r1293;
	xor.b32  	%r1301, %r1293, %r1286;
	xor.b32  	%r1302, %r1301, %r1300;
	add.s32 	%r1303, %r942, %r1279;
	add.s32 	%r1304, %r1303, %r1302;
	add.s32 	%r1305, %r1304, -1094730640;
	shf.l.wrap.b32 	%r1306, %r1305, %r1305, 23;
	add.s32 	%r1307, %r1306, %r1300;
	xor.b32  	%r1308, %r1300, %r1293;
	xor.b32  	%r1309, %r1308, %r1307;
	add.s32 	%r1310, %r964, %r1286;
	add.s32 	%r1311, %r1310, %r1309;
	add.s32 	%r1312, %r1311, 681279174;
	shf.l.wrap.b32 	%r1313, %r1312, %r1312, 4;
	add.s32 	%r1314, %r1313, %r1307;
	xor.b32  	%r1315, %r1307, %r1300;
	xor.b32  	%r1316, %r1315, %r1314;
	add.s32 	%r1317, %r850, %r1293;
	add.s32 	%r1318, %r1317, %r1316;
	add.s32 	%r1319, %r1318, -358537222;
	shf.l.wrap.b32 	%r1320, %r1319, %r1319, 11;
	add.s32 	%r1321, %r1320, %r1314;
	xor.b32  	%r1322, %r1314, %r1307;
	xor.b32  	%r1323, %r1322, %r1321;
	add.s32 	%r1324, %r874, %r1300;
	add.s32 	%r1325, %r1324, %r1323;
	add.s32 	%r1326, %r1325, -722521979;
	shf.l.wrap.b32 	%r1327, %r1326, %r1326, 16;
	add.s32 	%r1328, %r1327, %r1321;
	xor.b32  	%r1329, %r1321, %r1314;
	xor.b32  	%r1330, %r1329, %r1328;
	add.s32 	%r1331, %r904, %r1307;
	add.s32 	%r1332, %r1331, %r1330;
	add.s32 	%r1333, %r1332, 76029189;
	shf.l.wrap.b32 	%r1334, %r1333, %r1333, 23;
	add.s32 	%r1335, %r1334, %r1328;
	xor.b32  	%r1336, %r1328, %r1321;
	xor.b32  	%r1337, %r1336, %r1335;
	add.s32 	%r1338, %r934, %r1314;
	add.s32 	%r1339, %r1338, %r1337;
	add.s32 	%r1340, %r1339, -640364487;
	shf.l.wrap.b32 	%r1341, %r1340, %r1340, 4;
	add.s32 	%r1342, %r1341, %r1335;
	xor.b32  	%r1343, %r1335, %r1328;
	xor.b32  	%r1344, %r1343, %r1342;
	add.s32 	%r1345, %r956, %r1321;
	add.s32 	%r1346, %r1345, %r1344;
	add.s32 	%r1347, %r1346, -421815835;
	shf.l.wrap.b32 	%r1348, %r1347, %r1347, 11;
	add.s32 	%r1349, %r1348, %r1342;
	xor.b32  	%r1350, %r1342, %r1335;
	xor.b32  	%r1351, %r1350, %r1349;
	add.s32 	%r1352, %r965, %r1328;
	add.s32 	%r1353, %r1352, %r1351;
	add.s32 	%r1354, %r1353, 530742520;
	shf.l.wrap.b32 	%r1355, %r1354, %r1354, 16;
	add.s32 	%r1356, %r1355, %r1349;
	xor.b32  	%r1357, %r1349, %r1342;
	xor.b32  	%r1358, %r1357, %r1356;
	add.s32 	%r1359, %r866, %r1335;
	add.s32 	%r1360, %r1359, %r1358;
	add.s32 	%r1361, %r1360, -995338651;
	shf.l.wrap.b32 	%r1362, %r1361, %r1361, 23;
	add.s32 	%r1363, %r1362, %r1356;
	not.b32 	%r1364, %r1349;
	or.b32  	%r1365, %r1363, %r1364;
	xor.b32  	%r1366, %r1365, %r1356;
	add.s32 	%r1367, %r850, %r1342;
	add.s32 	%r1368, %r1367, %r1366;
	add.s32 	%r1369, %r1368, -198630844;
	shf.l.wrap.b32 	%r1370, %r1369, %r1369, 6;
	add.s32 	%r1371, %r1370, %r1363;
	not.b32 	%r1372, %r1356;
	or.b32  	%r1373, %r1371, %r1372;
	xor.b32  	%r1374, %r1373, %r1363;
	add.s32 	%r1375, %r912, %r1349;
	add.s32 	%r1376, %r1375, %r1374;
	add.s32 	%r1377, %r1376, 1126891415;
	shf.l.wrap.b32 	%r1378, %r1377, %r1377, 10;
	add.s32 	%r1379, %r1378, %r1371;
	not.b32 	%r1380, %r1363;
	or.b32  	%r1381, %r1379, %r1380;
	xor.b32  	%r1382, %r1381, %r1371;
	add.s32 	%r1383, %r833, %r1356;
	add.s32 	%r1384, %r1383, %r1382;
	add.s32 	%r1385, %r1384, -1416354905;
	shf.l.wrap.b32 	%r1386, %r1385, %r1385, 15;
	add.s32 	%r1387, %r1386, %r1379;
	not.b32 	%r1388, %r1371;
	or.b32  	%r1389, %r1387, %r1388;
	xor.b32  	%r1390, %r1389, %r1379;
	add.s32 	%r1391, %r896, %r1363;
	add.s32 	%r1392, %r1391, %r1390;
	add.s32 	%r1393, %r1392, -57434055;
	shf.l.wrap.b32 	%r1394, %r1393, %r1393, 21;
	add.s32 	%r1395, %r1394, %r1387;
	not.b32 	%r1396, %r1379;
	or.b32  	%r1397, %r1395, %r1396;
	xor.b32  	%r1398, %r1397, %r1387;
	add.s32 	%r1399, %r956, %r1371;
	add.s32 	%r1400, %r1399, %r1398;
	add.s32 	%r1401, %r1400, 1700485571;
	shf.l.wrap.b32 	%r1402, %r1401, %r1401, 6;
	add.s32 	%r1403, %r1402, %r1395;
	not.b32 	%r1404, %r1387;
	or.b32  	%r1405, %r1403, %r1404;
	xor.b32  	%r1406, %r1405, %r1395;
	add.s32 	%r1407, %r874, %r1379;
	add.s32 	%r1408, %r1407, %r1406;
	add.s32 	%r1409, %r1408, -1894986606;
	shf.l.wrap.b32 	%r1410, %r1409, %r1409, 10;
	add.s32 	%r1411, %r1410, %r1403;
	not.b32 	%r1412, %r1395;
	or.b32  	%r1413, %r1411, %r1412;
	xor.b32  	%r1414, %r1413, %r1403;
	add.s32 	%r1415, %r942, %r1387;
	add.s32 	%r1416, %r1415, %r1414;
	add.s32 	%r1417, %r1416, -1051523;
	shf.l.wrap.b32 	%r1418, %r1417, %r1417, 15;
	add.s32 	%r1419, %r1418, %r1411;
	not.b32 	%r1420, %r1403;
	or.b32  	%r1421, %r1419, %r1420;
	xor.b32  	%r1422, %r1421, %r1411;
	add.s32 	%r1423, %r858, %r1395;
	add.s32 	%r1424, %r1423, %r1422;
	add.s32 	%r1425, %r1424, -2054922799;
	shf.l.wrap.b32 	%r1426, %r1425, %r1425, 21;
	add.s32 	%r1427, %r1426, %r1419;
	not.b32 	%r1428, %r1411;
	or.b32  	%r1429, %r1427, %r1428;
	xor.b32  	%r1430, %r1429, %r1419;
	add.s32 	%r1431, %r926, %r1403;
	add.s32 	%r1432, %r1431, %r1430;
	add.s32 	%r1433, %r1432, 1873313359;
	shf.l.wrap.b32 	%r1434, %r1433, %r1433, 6;
	add.s32 	%r1435, %r1434, %r1427;
	not.b32 	%r1436, %r1419;
	or.b32  	%r1437, %r1435, %r1436;
	xor.b32  	%r1438, %r1437, %r1427;
	add.s32 	%r1439, %r965, %r1411;
	add.s32 	%r1440, %r1439, %r1438;
	add.s32 	%r1441, %r1440, -30611744;
	shf.l.wrap.b32 	%r1442, %r1441, %r1441, 10;
	add.s32 	%r1443, %r1442, %r1435;
	not.b32 	%r1444, %r1427;
	or.b32  	%r1445, %r1443, %r1444;
	xor.b32  	%r1446, %r1445, %r1435;
	add.s32 	%r1447, %r904, %r1419;
	add.s32 	%r1448, %r1447, %r1446;
	add.s32 	%r1449, %r1448, -1560198380;
	shf.l.wrap.b32 	%r1450, %r1449, %r1449, 15;
	add.s32 	%r1451, %r1450, %r1443;
	not.b32 	%r1452, %r1435;
	or.b32  	%r1453, %r1451, %r1452;
	xor.b32  	%r1454, %r1453, %r1443;
	add.s32 	%r1455, %r964, %r1427;
	add.s32 	%r1456, %r1455, %r1454;
	add.s32 	%r1457, %r1456, 1309151649;
	shf.l.wrap.b32 	%r1458, %r1457, %r1457, 21;
	add.s32 	%r1459, %r1458, %r1451;
	not.b32 	%r1460, %r1443;
	or.b32  	%r1461, %r1459, %r1460;
	xor.b32  	%r1462, %r1461, %r1451;
	add.s32 	%r1463, %r888, %r1435;
	add.s32 	%r1464, %r1463, %r1462;
	add.s32 	%r1465, %r1464, -145523070;
	shf.l.wrap.b32 	%r1466, %r1465, %r1465, 6;
	add.s32 	%r1467, %r1466, %r1459;
	not.b32 	%r1468, %r1451;
	or.b32  	%r1469, %r1467, %r1468;
	xor.b32  	%r1470, %r1469, %r1459;
	add.s32 	%r1471, %r950, %r1443;
	add.s32 	%r1472, %r1471, %r1470;
	add.s32 	%r1473, %r1472, -1120210379;
	shf.l.wrap.b32 	%r1474, %r1473, %r1473, 10;
	add.s32 	%r1475, %r1474, %r1467;
	not.b32 	%r1476, %r1459;
	or.b32  	%r1477, %r1475, %r1476;
	xor.b32  	%r1478, %r1477, %r1467;
	add.s32 	%r1479, %r866, %r1451;
	add.s32 	%r1480, %r1479, %r1478;
	add.s32 	%r1481, %r1480, 718787259;
	shf.l.wrap.b32 	%r1482, %r1481, %r1481, 15;
	add.s32 	%r1483, %r1482, %r1475;
	not.b32 	%r1484, %r1467;
	or.b32  	%r1485, %r1483, %r1484;
	xor.b32  	%r1486, %r1485, %r1475;
	add.s32 	%r1487, %r934, %r1459;
	add.s32 	%r1488, %r1487, %r1486;
	add.s32 	%r1489, %r1488, -343485551;
	shf.l.wrap.b32 	%r1490, %r1489, %r1489, 21;
	add.s32 	%r57, %r1467, %r1597;
	add.s32 	%r1491, %r1483, %r1596;
	add.s32 	%r58, %r1491, %r1490;
	add.s32 	%r59, %r1483, %r1595;
	add.s32 	%r60, %r1475, %r1598;
	@%p33 bra 	$L__BB0_47;
	atom.global.add.u64 	%rd94, [total_hashes], 1;
$L__BB0_47:
	ld.param.u32 	%r1571, [_Z17find_nonce_kernelPKcjS0_jj_param_3];
	setp.eq.s32 	%p34, %r1571, 0;
	prmt.b32 	%r1492, %r57, 0, 291;
	and.b32  	%r1493, %r1492, 15;
	cvt.u64.u32 	%rd95, %r1493;
	mov.u64 	%rd96, $str;
	add.s64 	%rd97, %rd96, %rd95;
	ld.global.nc.u8 	%rs83, [%rd97];
	cvt.u16.u8 	%rs84, %rs83;
	st.local.u8 	[%rd4+7], %rs84;
	shr.u32 	%r1494, %r1492, 4;
	and.b32  	%r1495, %r1494, 15;
	cvt.u64.u32 	%rd98, %r1495;
	add.s64 	%rd99, %rd96, %rd98;
	ld.global.nc.u8 	%rs85, [%rd99];
	cvt.u16.u8 	%rs86, %rs85;
	st.local.u8 	[%rd4+6], %rs86;
	shr.u32 	%r1496, %r1492, 8;
	and.b32  	%r1497, %r1496, 15;
	cvt.u64.u32 	%rd100, %r1497;
	add.s64 	%rd101, %rd96, %rd100;
	ld.global.nc.u8 	%rs87, [%rd101];
	cvt.u16.u8 	%rs88, %rs87;
	st.local.u8 	[%rd4+5], %rs88;
	shr.u32 	%r1498, %r1492, 12;
	and.b32  	%r1499, %r1498, 15;
	cvt.u64.u32 	%rd102, %r1499;
	add.s64 	%rd103, %rd96, %rd102;
	ld.global.nc.u8 	%rs89, [%rd103];
	cvt.u16.u8 	%rs90, %rs89;
	st.local.u8 	[%rd4+4], %rs90;
	shr.u32 	%r1500, %r1492, 16;
	and.b32  	%r1501, %r1500, 15;
	cvt.u64.u32 	%rd104, %r1501;
	add.s64 	%rd105, %rd96, %rd104;
	ld.global.nc.u8 	%rs91, [%rd105];
	cvt.u16.u8 	%rs92, %rs91;
	st.local.u8 	[%rd4+3], %rs92;
	shr.u32 	%r1502, %r1492, 20;
	and.b32  	%r1503, %r1502, 15;
	cvt.u64.u32 	%rd106, %r1503;
	add.s64 	%rd107, %rd96, %rd106;
	ld.global.nc.u8 	%rs93, [%rd107];
	cvt.u16.u8 	%rs94, %rs93;
	st.local.u8 	[%rd4+2], %rs94;
	shr.u32 	%r1504, %r1492, 24;
	and.b32  	%r1505, %r1504, 15;
	cvt.u64.u32 	%rd108, %r1505;
	add.s64 	%rd109, %rd96, %rd108;
	ld.global.nc.u8 	%rs95, [%rd109];
	cvt.u16.u8 	%rs96, %rs95;
	st.local.u8 	[%rd4+1], %rs96;
	shr.u32 	%r1506, %r1492, 28;
	cvt.u64.u32 	%rd110, %r1506;
	add.s64 	%rd111, %rd96, %rd110;
	ld.global.nc.u8 	%rs97, [%rd111];
	cvt.u16.u8 	%rs98, %rs97;
	st.local.u8 	[%rd4], %rs98;
	prmt.b32 	%r1507, %r58, 0, 291;
	and.b32  	%r1508, %r1507, 15;
	cvt.u64.u32 	%rd112, %r1508;
	add.s64 	%rd113, %rd96, %rd112;
	ld.global.nc.u8 	%rs99, [%rd113];
	cvt.u16.u8 	%rs100, %rs99;
	st.local.u8 	[%rd4+15], %rs100;
	shr.u32 	%r1509, %r1507, 4;
	and.b32  	%r1510, %r1509, 15;
	cvt.u64.u32 	%rd114, %r1510;
	add.s64 	%rd115, %rd96, %rd114;
	ld.global.nc.u8 	%rs101, [%rd115];
	cvt.u16.u8 	%rs102, %rs101;
	st.local.u8 	[%rd4+14], %rs102;
	shr.u32 	%r1511, %r1507, 8;
	and.b32  	%r1512, %r1511, 15;
	cvt.u64.u32 	%rd116, %r1512;
	add.s64 	%rd117, %rd96, %rd116;
	ld.global.nc.u8 	%rs103, [%rd117];
	cvt.u16.u8 	%rs104, %rs103;
	st.local.u8 	[%rd4+13], %rs104;
	shr.u32 	%r1513, %r1507, 12;
	and.b32  	%r1514, %r1513, 15;
	cvt.u64.u32 	%rd118, %r1514;
	add.s64 	%rd119, %rd96, %rd118;
	ld.global.nc.u8 	%rs105, [%rd119];
	cvt.u16.u8 	%rs106, %rs105;
	st.local.u8 	[%rd4+12], %rs106;
	shr.u32 	%r1515, %r1507, 16;
	and.b32  	%r1516, %r1515, 15;
	cvt.u64.u32 	%rd120, %r1516;
	add.s64 	%rd121, %rd96, %rd120;
	ld.global.nc.u8 	%rs107, [%rd121];
	cvt.u16.u8 	%rs108, %rs107;
	st.local.u8 	[%rd4+11], %rs108;
	shr.u32 	%r1517, %r1507, 20;
	and.b32  	%r1518, %r1517, 15;
	cvt.u64.u32 	%rd122, %r1518;
	add.s64 	%rd123, %rd96, %rd122;
	ld.global.nc.u8 	%rs109, [%rd123];
	cvt.u16.u8 	%rs110, %rs109;
	st.local.u8 	[%rd4+10], %rs110;
	shr.u32 	%r1519, %r1507, 24;
	and.b32  	%r1520, %r1519, 15;
	cvt.u64.u32 	%rd124, %r1520;
	add.s64 	%rd125, %rd96, %rd124;
	ld.global.nc.u8 	%rs111, [%rd125];
	cvt.u16.u8 	%rs112, %rs111;
	st.local.u8 	[%rd4+9], %rs112;
	shr.u32 	%r1521, %r1507, 28;
	cvt.u64.u32 	%rd126, %r1521;
	add.s64 	%rd127, %rd96, %rd126;
	ld.global.nc.u8 	%rs113, [%rd127];
	cvt.u16.u8 	%rs114, %rs113;
	st.local.u8 	[%rd4+8], %rs114;
	prmt.b32 	%r1522, %r59, 0, 291;
	and.b32  	%r1523, %r1522, 15;
	cvt.u64.u32 	%rd128, %r1523;
	add.s64 	%rd129, %rd96, %rd128;
	ld.global.nc.u8 	%rs115, [%rd129];
	cvt.u16.u8 	%rs116, %rs115;
	st.local.u8 	[%rd4+23], %rs116;
	shr.u32 	%r1524, %r1522, 4;
	and.b32  	%r1525, %r1524, 15;
	cvt.u64.u32 	%rd130, %r1525;
	add.s64 	%rd131, %rd96, %rd130;
	ld.global.nc.u8 	%rs117, [%rd131];
	cvt.u16.u8 	%rs118, %rs117;
	st.local.u8 	[%rd4+22], %rs118;
	shr.u32 	%r1526, %r1522, 8;
	and.b32  	%r1527, %r1526, 15;
	cvt.u64.u32 	%rd132, %r1527;
	add.s64 	%rd133, %rd96, %rd132;
	ld.global.nc.u8 	%rs119, [%rd133];
	cvt.u16.u8 	%rs120, %rs119;
	st.local.u8 	[%rd4+21], %rs120;
	shr.u32 	%r1528, %r1522, 12;
	and.b32  	%r1529, %r1528, 15;
	cvt.u64.u32 	%rd134, %r1529;
	add.s64 	%rd135, %rd96, %rd134;
	ld.global.nc.u8 	%rs121, [%rd135];
	cvt.u16.u8 	%rs122, %rs121;
	st.local.u8 	[%rd4+20], %rs122;
	shr.u32 	%r1530, %r1522, 16;
	and.b32  	%r1531, %r1530, 15;
	cvt.u64.u32 	%rd136, %r1531;
	add.s64 	%rd137, %rd96, %rd136;
	ld.global.nc.u8 	%rs123, [%rd137];
	cvt.u16.u8 	%rs124, %rs123;
	st.local.u8 	[%rd4+19], %rs124;
	shr.u32 	%r1532, %r1522, 20;
	and.b32  	%r1533, %r1532, 15;
	cvt.u64.u32 	%rd138, %r1533;
	add.s64 	%rd139, %rd96, %rd138;
	ld.global.nc.u8 	%rs125, [%rd139];
	cvt.u16.u8 	%rs126, %rs125;
	st.local.u8 	[%rd4+18], %rs126;
	shr.u32 	%r1534, %r1522, 24;
	and.b32  	%r1535, %r1534, 15;
	cvt.u64.u32 	%rd140, %r1535;
	add.s64 	%rd141, %rd96, %rd140;
	ld.global.nc.u8 	%rs127, [%rd141];
	cvt.u16.u8 	%rs128, %rs127;
	st.local.u8 	[%rd4+17], %rs128;
	shr.u32 	%r1536, %r1522, 28;
	cvt.u64.u32 	%rd142, %r1536;
	add.s64 	%rd143, %rd96, %rd142;
	ld.global.nc.u8 	%rs129, [%rd143];
	cvt.u16.u8 	%rs130, %rs129;
	st.local.u8 	[%rd4+16], %rs130;
	prmt.b32 	%r1537, %r60, 0, 291;
	and.b32  	%r1538, %r1537, 15;
	cvt.u64.u32 	%rd144, %r1538;
	add.s64 	%rd145, %rd96, %rd144;
	ld.global.nc.u8 	%rs131, [%rd145];
	cvt.u16.u8 	%rs132, %rs131;
	st.local.u8 	[%rd4+31], %rs132;
	shr.u32 	%r1539, %r1537, 4;
	and.b32  	%r1540, %r1539, 15;
	cvt.u64.u32 	%rd146, %r1540;
	add.s64 	%rd147, %rd96, %rd146;
	ld.global.nc.u8 	%rs133, [%rd147];
	cvt.u16.u8 	%rs134, %rs133;
	st.local.u8 	[%rd4+30], %rs134;
	shr.u32 	%r1541, %r1537, 8;
	and.b32  	%r1542, %r1541, 15;
	cvt.u64.u32 	%rd148, %r1542;
	add.s64 	%rd149, %rd96, %rd148;
	ld.global.nc.u8 	%rs135, [%rd149];
	cvt.u16.u8 	%rs136, %rs135;
	st.local.u8 	[%rd4+29], %rs136;
	shr.u32 	%r1543, %r1537, 12;
	and.b32  	%r1544, %r1543, 15;
	cvt.u64.u32 	%rd150, %r1544;
	add.s64 	%rd151, %rd96, %rd150;
	ld.global.nc.u8 	%rs137, [%rd151];
	cvt.u16.u8 	%rs138, %rs137;
	st.local.u8 	[%rd4+28], %rs138;
	shr.u32 	%r1545, %r1537, 16;
	and.b32  	%r1546, %r1545, 15;
	cvt.u64.u32 	%rd152, %r1546;
	add.s64 	%rd153, %rd96, %rd152;
	ld.global.nc.u8 	%rs139, [%rd153];
	cvt.u16.u8 	%rs140, %rs139;
	st.local.u8 	[%rd4+27], %rs140;
	shr.u32 	%r1547, %r1537, 20;
	and.b32  	%r1548, %r1547, 15;
	cvt.u64.u32 	%rd154, %r1548;
	add.s64 	%rd155, %rd96, %rd154;
	ld.global.nc.u8 	%rs141, [%rd155];
	cvt.u16.u8 	%rs142, %rs141;
	st.local.u8 	[%rd4+26], %rs142;
	shr.u32 	%r1549, %r1537, 24;
	and.b32  	%r1550, %r1549, 15;
	cvt.u64.u32 	%rd156, %r1550;
	add.s64 	%rd157, %rd96, %rd156;
	ld.global.nc.u8 	%rs143, [%rd157];
	cvt.u16.u8 	%rs144, %rs143;
	st.local.u8 	[%rd4+25], %rs144;
	shr.u32 	%r1551, %r1537, 28;
	cvt.u64.u32 	%rd158, %r1551;
	add.s64 	%rd159, %rd96, %rd158;
	ld.global.nc.u8 	%rs145, [%rd159];
	cvt.u16.u8 	%rs146, %rs145;
	st.local.u8 	[%rd4+24], %rs146;
	mov.b16 	%rs147, 0;
	st.local.u8 	[%rd4+32], %rs147;
	mov.u32 	%r1601, %r1;
	@%p34 bra 	$L__BB0_52;
	mov.b32 	%r1600, 0;
	bra.uni 	$L__BB0_50;
$L__BB0_49:
	ld.param.u32 	%r1572, [_Z17find_nonce_kernelPKcjS0_jj_param_3];
	add.s32 	%r1600, %r1600, 1;
	setp.eq.s32 	%p37, %r1600, %r1572;
	mov.u32 	%r1601, %r1573;
	@%p37 bra 	$L__BB0_52;
$L__BB0_50:
	ld.param.u64 	%rd172, [_Z17find_nonce_kernelPKcjS0_jj_param_2];
	cvt.u64.u32 	%rd160, %r1600;
	add.s64 	%rd161, %rd4, %rd160;
	ld.local.u8 	%rs148, [%rd161];
	cvta.to.global.u64 	%rd162, %rd172;
	add.s64 	%rd163, %rd162, %rd160;
	ld.global.u8 	%rs149, [%rd163];
	setp.eq.s16 	%p35, %rs148, %rs149;
	@%p35 bra 	$L__BB0_49;
	mov.u32 	%r1553, %nctaid.x;
	mov.u32 	%r1554, %ntid.x;
	mad.lo.s32 	%r1573, %r1553, %r1554, %r1573;
	setp.lt.u32 	%p36, %r1573, %r76;
	@%p36 bra 	$L__BB0_2;
	bra.uni 	$L__BB0_61;
$L__BB0_52:
	atom.relaxed.global.cas.b32 	%r1555, [found], 0, 1;
	setp.ne.s32 	%p38, %r1555, 0;
	@%p38 bra 	$L__BB0_61;
	st.global.u32 	[found_nonce], %r1601;
	st.global.u32 	[found_hash], %r57;
	st.global.u32 	[found_hash+4], %r58;
	st.global.u32 	[found_hash+8], %r59;
	st.global.u32 	[found_hash+12], %r60;
	setp.eq.s32 	%p39, %r1588, 0;
	@%p39 bra 	$L__BB0_60;
	and.b32  	%r64, %r1588, 3;
	setp.lt.u32 	%p40, %r1588, 4;
	mov.b32 	%r1603, 0;
	@%p40 bra 	$L__BB0_57;
	and.b32  	%r1603, %r1588, -4;
	mov.u64 	%rd165, found_input;
	add.s64 	%rd178, %rd165, 1;
	neg.s32 	%r1602, %r1603;
	mov.u64 	%rd177, %rd2;
$L__BB0_56:
	ld.local.u32 	%r1557, [%rd177];
	bfe.u32 	%r1558, %r1557, 0, 8;
	bfe.u32 	%r1559, %r1557, 8, 8;
	bfe.u32 	%r1560, %r1557, 16, 8;
	bfe.u32 	%r1561, %r1557, 24, 8;
	st.global.u8 	[%rd178+-1], %r1558;
	st.global.u8 	[%rd178], %r1559;
	st.global.u8 	[%rd178+1], %r1560;
	st.global.u8 	[%rd178+2], %r1561;
	add.s32 	%r1602, %r1602, 4;
	add.s64 	%rd178, %rd178, 4;
	add.s64 	%rd177, %rd177, 4;
	setp.ne.s32 	%p41, %r1602, 0;
	@%p41 bra 	$L__BB0_56;
$L__BB0_57:
	setp.eq.s32 	%p42, %r64, 0;
	@%p42 bra 	$L__BB0_60;
	cvt.u64.u32 	%rd166, %r1603;
	mov.u64 	%rd167, found_input;
	add.s64 	%rd180, %rd167, %rd166;
	add.s64 	%rd179, %rd2, %rd166;
	neg.s32 	%r1604, %r64;
$L__BB0_59:
	.pragma "nounroll";
	ld.local.u8 	%rs150, [%rd179];
	st.global.u8 	[%rd180], %rs150;
	add.s64 	%rd180, %rd180, 1;
	add.s64 	%rd179, %rd179, 1;
	add.s32 	%r1604, %r1604, 1;
	setp.ne.s32 	%p43, %r1604, 0;
	@%p43 bra 	$L__BB0_59;
$L__BB0_60:
	mov.u64 	%rd169, found_input;
	add.s64 	%rd170, %rd169, %rd19;
	mov.b16 	%rs151, 0;
	st.global.u8 	[%rd170], %rs151;
$L__BB0_61:
	ret;
$L__BB0_62:
	mov.b16 	%rs32, 48;
	st.local.u8 	[%rd3], %rs32;
	mov.b32 	%r1582, 1;
	bra.uni 	$L__BB0_28;

}


// ===== COMPILED SASS (sm_100) =====

	.target	sm_100

	.elftype	@"ET_EXEC"


//--------------------- .note.nv.tkinfo           --------------------------
	.section	.note.nv.tkinfo,"",@"SHT_NOTE"
	.sectionflags	@"SHF_NOTE_NV_TKINFO"
	.tkinfo
        /*0018*/ 	.word	0x00000002
        /*0030*/ 	.string	""
        /*0030*/ 	.string	"ptxas"
        /*0030*/ 	.string	"Cuda compilation tools, release 13.0, V13.0.88"
        /*0030*/ 	.string	"Build cuda_13.0.r13.0/compiler.36424714_0"
        /*0030*/ 	.string	"-arch sm_100 -m 64 "



//--------------------- .note.nv.cuinfo           --------------------------
	.section	.note.nv.cuinfo,"",@"SHT_NOTE"
	.sectionflags	@"SHF_NOTE_NV_CUINFO"
        /*0018*/ 	.short	0x0002
        /*001a*/ 	.short	0x0064
        /*001c*/ 	.short	0x0082
	.zero		2


//--------------------- .nv.info                  --------------------------
	.section	.nv.info,"",@"SHT_CUDA_INFO"
	.align	4


	//----- nvinfo : EIATTR_REGCOUNT
	.align		4
        /*0000*/ 	.byte	0x04, 0x2f
        /*0002*/ 	.short	(.L_8 - .L_7)
	.align		4
.L_7:
        /*0004*/ 	.word	index@(_Z17find_nonce_kernelPKcjS0_jj)
        /*0008*/ 	.word	0x00000028


	//----- nvinfo : EIATTR_FRAME_SIZE
	.align		4
.L_8:
        /*000c*/ 	.byte	0x04, 0x11
        /*000e*/ 	.short	(.L_10 - .L_9)
	.align		4
.L_9:
        /*0010*/ 	.word	index@(_Z17find_nonce_kernelPKcjS0_jj)
        /*0014*/ 	.word	0x00000180


	//----- nvinfo : EIATTR_MIN_STACK_SIZE
	.align		4
.L_10:
        /*0018*/ 	.byte	0x04, 0x12
        /*001a*/ 	.short	(.L_12 - .L_11)
	.align		4
.L_11:
        /*001c*/ 	.word	index@(_Z17find_nonce_kernelPKcjS0_jj)
        /*0020*/ 	.word	0x00000180
.L_12:


//--------------------- .nv.compat                --------------------------
	.section	.nv.compat,"",@"SHT_CUDA_COMPAT_INFO"
	.align	4
        /*0000*/ 	.byte	0x02, 0x09, 0x00, 0x00, 0x02, 0x02, 0x01, 0x00, 0x02, 0x05, 0x05, 0x00, 0x03, 0x07, 0x01, 0x01
        /*0010*/ 	.byte	0x02, 0x03, 0x00, 0x00, 0x02, 0x06, 0x01, 0x00, 0x04, 0x0b, 0x08, 0x00, 0x09, 0x00, 0x00, 0x00
        /*0020*/ 	.byte	0x00, 0x00, 0x00, 0x00


//--------------------- .nv.info._Z17find_nonce_kernelPKcjS0_jj --------------------------
	.section	.nv.info._Z17find_nonce_kernelPKcjS0_jj,"",@"SHT_CUDA_INFO"
	.sectionflags	@""
	.align	4


	//----- nvinfo : EIATTR_CUDA_API_VERSION
	.align		4
        /*0000*/ 	.byte	0x04, 0x37
        /*0002*/ 	.short	(.L_14 - .L_13)
.L_13:
        /*0004*/ 	.word	0x00000082


	//----- nvinfo : EIATTR_KPARAM_INFO
	.align		4
.L_14:
        /*0008*/ 	.byte	0x04, 0x17
        /*000a*/ 	.short	(.L_16 - .L_15)
.L_15:
        /*000c*/ 	.word	0x00000000
        /*0010*/ 	.short	0x0004
        /*0012*/ 	.short	0x001c
        /*0014*/ 	.byte	0x00, 0xf0, 0x11, 0x00


	//----- nvinfo : EIATTR_KPARAM_INFO
	.align		4
.L_16:
        /*0018*/ 	.byte	0x04, 0x17
        /*001a*/ 	.short	(.L_18 - .L_17)
.L_17:
        /*001c*/ 	.word	0x00000000
        /*0020*/ 	.short	0x0003
        /*0022*/ 	.short	0x0018
        /*0024*/ 	.byte	0x00, 0xf0, 0x11, 0x00


	//----- nvinfo : EIATTR_KPARAM_INFO
	.align		4
.L_18:
        /*0028*/ 	.byte	0x04, 0x17
        /*002a*/ 	.short	(.L_20 - .L_19)
.L_19:
        /*002c*/ 	.word	0x00000000
        /*0030*/ 	.short	0x0002
        /*0032*/ 	.short	0x0010
        /*0034*/ 	.byte	0x00, 0xf5, 0x21, 0x00


	//----- nvinfo : EIATTR_KPARAM_INFO
	.align		4
.L_20:
        /*0038*/ 	.byte	0x04, 0x17
        /*003a*/ 	.short	(.L_22 - .L_21)
.L_21:
        /*003c*/ 	.word	0x00000000
        /*0040*/ 	.short	0x0001
        /*0042*/ 	.short	0x0008
        /*0044*/ 	.byte	0x00, 0xf0, 0x11, 0x00


	//----- nvinfo : EIATTR_KPARAM_INFO
	.align		4
.L_22:
        /*0048*/ 	.byte	0x04, 0x17
        /*004a*/ 	.short	(.L_24 - .L_23)
.L_23:
        /*004c*/ 	.word	0x00000000
        /*0050*/ 	.short	0x0000
        /*0052*/ 	.short	0x0000
        /*0054*/ 	.byte	0x00, 0xf5, 0x21, 0x00


	//----- nvinfo : EIATTR_SPARSE_MMA_MASK
	.align		4
.L_24:
        /*0058*/ 	.byte	0x03, 0x50
        /*005a*/ 	.short	0x0000


	//----- nvinfo : EIATTR_MAXREG_COUNT
	.align		4
        /*005c*/ 	.byte	0x03, 0x1b
        /*005e*/ 	.short	0x00ff


	//----- nvinfo : EIATTR_MERCURY_ISA_VERSION
	.align		4
        /*0060*/ 	.byte	0x03, 0x5f
        /*0062*/ 	.short	0x0101


	//----- nvinfo : EIATTR_VRC_CTA_INIT_COUNT
	.align		4
        /*0064*/ 	.byte	0x02, 0x4a
	.zero		1
	.zero		1


	//----- nvinfo : EIATTR_EXIT_INSTR_OFFSETS
	.align		4
        /*0068*/ 	.byte	0x04, 0x1c
        /*006a*/ 	.short	(.L_26 - .L_25)


	//   ....[0]....
.L_25:
        /*006c*/ 	.word	0x00000080


	//   ....[1]....
        /*0070*/ 	.word	0x00000120


	//   ....[2]....
        /*0074*/ 	.word	0x000052d0


	//   ....[3]....
        /*0078*/ 	.word	0x00005c50


	//   ....[4]....
        /*007c*/ 	.word	0x00005cd0


	//----- nvinfo : EIATTR_CRS_STACK_SIZE
	.align		4
.L_26:
        /*0080*/ 	.byte	0x04, 0x1e
        /*0082*/ 	.short	(.L_28 - .L_27)
.L_27:
        /*0084*/ 	.word	0x00000000


	//----- nvinfo : EIATTR_CBANK_PARAM_SIZE
	.align		4
.L_28:
        /*0088*/ 	.byte	0x03, 0x19
        /*008a*/ 	.short	0x0020


	//----- nvinfo : EIATTR_PARAM_CBANK
	.align		4
        /*008c*/ 	.byte	0x04, 0x0a
        /*008e*/ 	.short	(.L_30 - .L_29)
	.align		4
.L_29:
        /*0090*/ 	.word	index@(.nv.constant0._Z17find_nonce_kernelPKcjS0_jj)
        /*0094*/ 	.short	0x0380
        /*0096*/ 	.short	0x0020


	//----- nvinfo : EIATTR_SW_WAR
	.align		4
.L_30:
        /*0098*/ 	.byte	0x04, 0x36
        /*009a*/ 	.short	(.L_32 - .L_31)
.L_31:
        /*009c*/ 	.word	0x00000008
.L_32:


//--------------------- .nv.callgraph             --------------------------
	.section	.nv.callgraph,"",@"SHT_CUDA_CALLGRAPH"
	.align	4
	.sectionentsize	8
	.align		4
        /*0000*/ 	.word	0x00000000
	.align		4
        /*0004*/ 	.word	0xffffffff
	.align		4
        /*0008*/ 	.word	0x00000000
	.align		4
        /*000c*/ 	.word	0xfffffffe
	.align		4
        /*0010*/ 	.word	0x00000000
	.align		4
        /*0014*/ 	.word	0xfffffffd
	.align		4
        /*0018*/ 	.word	0x00000000
	.align		4
        /*001c*/ 	.word	0xfffffffc


//--------------------- .nv.constant4             --------------------------
	.section	.nv.constant4,"a",@progbits
	.align	8
	.align		8
.nv.constant4:
        /*0000*/ 	.dword	padding
	.align		8
        /*0008*/ 	.dword	found
	.align		8
        /*0010*/ 	.dword	found_nonce
	.align		8
        /*0018*/ 	.dword	found_hash
	.align		8
        /*0020*/ 	.dword	found_input
	.align		8
        /*0028*/ 	.dword	total_hashes
	.align		8
        /*0030*/ 	.dword	$str


//--------------------- .text._Z17find_nonce_kernelPKcjS0_jj --------------------------
	.section	.text._Z17find_nonce_kernelPKcjS0_jj,"ax",@progbits
	.align	128
        .global         _Z17find_nonce_kernelPKcjS0_jj
        .type           _Z17find_nonce_kernelPKcjS0_jj,@function
        .size           _Z17find_nonce_kernelPKcjS0_jj,(.L_x_49 - _Z17find_nonce_kernelPKcjS0_jj)
        .other          _Z17find_nonce_kernelPKcjS0_jj,@"STO_CUDA_ENTRY STV_DEFAULT"
_Z17find_nonce_kernelPKcjS0_jj:
.text._Z17find_nonce_kernelPKcjS0_jj:
[----:B------:R-:W0:Y:S01]  /*0000*/  LDC R1, c[0x0][0x37c] ;  /* 0x0000df00ff017b82 */ /* 0x000e220000000800 */
[----:B------:R-:W1:Y:S07]  /*0010*/  S2R R3, SR_TID.X ;  /* 0x0000000000037919 */ /* 0x000e6e0000002100 */
[----:B------:R-:W1:Y:S01]  /*0020*/  S2UR UR4, SR_CTAID.X ;  /* 0x00000000000479c3 */ /* 0x000e620000002500 */
[----:B------:R-:W2:Y:S01]  /*0030*/  LDCU UR5, c[0x0][0x39c] ;  /* 0x00007380ff0577ac */ /* 0x000ea20008000800 */
[----:B0-----:R-:W-:-:S06]  /*0040*/  VIADD R1, R1, 0xfffffe80 ;  /* 0xfffffe8001017836 */ /* 0x001fcc0000000000 */
[----:B------:R-:W1:Y:S02]  /*0050*/  LDC R12, c[0x0][0x360] ;  /* 0x0000d800ff0c7b82 */ /* 0x000e640000000800 */
[----:B-1----:R-:W-:-:S05]  /*0060*/  IMAD R12, R12, UR4, R3 ;  /* 0x000000040c0c7c24 */ /* 0x002fca000f8e0203 */
[----:B--2---:R-:W-:-:S13]  /*0070*/  ISETP.GE.U32.AND P0, PT, R12, UR5, PT ;  /* 0x000000050c007c0c */ /* 0x004fda000bf06070 */
[----:B------:R-:W-:Y:S05]  /*0080*/  @P0 EXIT ;  /* 0x000000000000094d */ /* 0x000fea0003800000 */
[----:B------:R-:W0:Y:S01]  /*0090*/  LDCU UR6, c[0x0][0x388] ;  /* 0x00007100ff0677ac */ /* 0x000e220008000800 */
[----:B------:R-:W-:Y:S02]  /*00a0*/  IMAD.MOV.U32 R13, RZ, RZ, R12 ;  /* 0x000000ffff0d7224 */ /* 0x000fe400078e000c */
[----:B------:R-:W-:Y:S01]  /*00b0*/  VIADD R14, R1, 0x40 ;  /* 0x00000040010e7836 */ /* 0x000fe20000000000 */
[----:B------:R-:W1:Y:S01]  /*00c0*/  LDCU.64 UR8, c[0x0][0x358] ;  /* 0x00006b00ff0877ac */ /* 0x000e620008000a00 */
[----:B0-----:R-:W-:Y:S02]  /*00d0*/  ULOP3.LUT UR7, UR6, 0xf, URZ, 0xc0, !UPT ;  /* 0x0000000f06077892 */ /* 0x001fe4000f8ec0ff */
[----:B------:R-:W-:-:S12]  /*00e0*/  ULOP3.LUT UR6, UR6, 0x7, URZ, 0xc0, !UPT ;  /* 0x0000000706067892 */ /* 0x000fd8000f8ec0ff */
.L_x_47:
[----:B------:R-:W1:Y:S02]  /*00f0*/  LDC.64 R2, c[0x4][0x8] ;  /* 0x01000200ff027b82 */ /* 0x000e640000000a00 */
[----:B-1----:R-:W2:Y:S02]  /*0100*/  ATOMG.E.OR.STRONG.GPU PT, R2, desc[UR8][R2.64], RZ ;  /* 0x800000ff020279a8 */ /* 0x002ea4000b1ef108 */
[----:B--2---:R-:W-:-:S13]  /*0110*/  ISETP.NE.AND P0, PT, R2, RZ, PT ;  /* 0x000000ff0200720c */ /* 0x004fda0003f05270 */
[----:B------:R-:W-:Y:S05]  /*0120*/  @P0 EXIT ;  /* 0x000000000000094d */ /* 0x000fea0003800000 */
[----:B------:R-:W0:Y:S02]  /*0130*/  LDC R8, c[0x0][0x388] ;  /* 0x0000e200ff087b82 */ /* 0x000e240000000800 */
[----:B0-----:R-:W-:-:S13]  /*0140*/  ISETP.NE.AND P0, PT, R8, RZ, PT ;  /* 0x000000ff0800720c */ /* 0x001fda0003f05270 */
[----:B------:R-:W-:Y:S05]  /*0150*/  @!P0 BRA `(.L_x_0) ;  /* 0x0000000400a88947 */ /* 0x000fea0003800000 */
[----:B------:R-:W-:Y:S01]  /*0160*/  ISETP.GE.U32.AND P0, PT, R8, 0x10, PT ;  /* 0x000000100800780c */ /* 0x000fe20003f06070 */
[----:B------:R-:W-:-:S12]  /*0170*/  IMAD.MOV.U32 R0, RZ, RZ, RZ ;  /* 0x000000ffff007224 */ /* 0x000fd800078e00ff */
[----:B------:R-:W-:Y:S05]  /*0180*/  @!P0 BRA `(.L_x_1) ;  /* 0x0000000000b08947 */ /* 0x000fea0003800000 */
[----:B------:R-:W0:Y:S01]  /*0190*/  LDCU.64 UR4, c[0x0][0x380] ;  /* 0x00007000ff0477ac */ /* 0x000e220008000a00 */
[----:B------:R-:W-:Y:S01]  /*01a0*/  LOP3.LUT R10, R8, 0xfffffff0, RZ, 0xc0, !PT ;  /* 0xfffffff0080a7812 */ /* 0x000fe200078ec0ff */
[----:B------:R-:W-:-:S04]  /*01b0*/  IMAD.MOV.U32 R9, RZ, RZ, R14 ;  /* 0x000000ffff097224 */ /* 0x000fc800078e000e */
[----:B------:R-:W-:Y:S01]  /*01c0*/  IMAD.MOV R0, RZ, RZ, -R10 ;  /* 0x000000ffff007224 */ /* 0x000fe200078e0a0a */
[----:B0-----:R-:W-:-:S04]  /*01d0*/  UIADD3 UR4, UP0, UPT, UR4, 0x7, URZ ;  /* 0x0000000704047890 */ /* 0x001fc8000ff1e0ff */
[----:B------:R-:W-:Y:S02]  /*01e0*/  UIADD3.X UR5, UPT, UPT, URZ, UR5, URZ, UP0, !UPT ;  /* 0x00000005ff057290 */ /* 0x000fe400087fe4ff */
[----:B------:R-:W-:-:S04]  /*01f0*/  IMAD.U32 R2, RZ, RZ, UR4 ;  /* 0x00000004ff027e24 */ /* 0x000fc8000f8e00ff */
[----:B------:R-:W-:-:S07]  /*0200*/  IMAD.U32 R3, RZ, RZ, UR5 ;  /* 0x00000005ff037e24 */ /* 0x000fce000f8e00ff */
.L_x_2:
[----:B------:R-:W2:Y:S04]  /*0210*/  LDG.E.U8 R4, desc[UR8][R2.64+0x8] ;  /* 0x0000080802047981 */ /* 0x000ea8000c1e1100 */
[----:B------:R-:W2:Y:S04]  /*0220*/  LDG.E.U8 R5, desc[UR8][R2.64+0x7] ;  /* 0x0000070802057981 */ /* 0x000ea8000c1e1100 */
[----:B------:R-:W3:Y:S04]  /*0230*/  LDG.E.U8 R6, desc[UR8][R2.64+0x6] ;  /* 0x0000060802067981 */ /* 0x000ee8000c1e1100 */
[----:B------:R-:W3:Y:S04]  /*0240*/  LDG.E.U8 R7, desc[UR8][R2.64+0x5] ;  /* 0x0000050802077981 */ /* 0x000ee8000c1e1100 */
[----:B------:R-:W4:Y:S04]  /*0250*/  LDG.E.U8 R11, desc[UR8][R2.64+0x4] ;  /* 0x00000408020b7981 */ /* 0x000f28000c1e1100 */
[----:B------:R-:W4:Y:S04]  /*0260*/  LDG.E.U8 R16, desc[UR8][R2.64+0x3] ;  /* 0x0000030802107981 */ /* 0x000f28000c1e1100 */
[----:B------:R-:W5:Y:S04]  /*0270*/  LDG.E.U8 R15, desc[UR8][R2.64+0x2] ;  /* 0x00000208020f7981 */ /* 0x000f68000c1e1100 */
        /* <DEDUP_REMOVED lines=8> */
[----:B------:R0:W5:Y:S01]  /*0300*/  LDG.E.U8 R26, desc[UR8][R2.64+-0x7] ;  /* 0xfffff908021a7981 */ /* 0x000162000c1e1100 */
[----:B------:R-:W-:-:S05]  /*0310*/  VIADD R0, R0, 0x10 ;  /* 0x0000001000007836 */ /* 0x000fca0000000000 */
[----:B------:R-:W-:Y:S02]  /*0320*/  ISETP.NE.AND P0, PT, R0, RZ, PT ;  /* 0x000000ff0000720c */ /* 0x000fe40003f05270 */
[----:B0-----:R-:W-:-:S05]  /*0330*/  IADD3 R2, P1, PT, R2, 0x10, RZ ;  /* 0x0000001002027810 */ /* 0x001fca0007f3e0ff */
[----:B------:R-:W-:Y:S01]  /*0340*/  IMAD.X R3, RZ, RZ, R3, P1 ;  /* 0x000000ffff037224 */ /* 0x000fe200008e0603 */
[----:B--2---:R-:W-:Y:S02]  /*0350*/  PRMT R4, R5, 0x3340, R4 ;  /* 0x0000334005047816 */ /* 0x004fe40000000004 */
[----:B---3--:R-:W-:-:S04]  /*0360*/  PRMT R7, R7, 0x3340, R6 ;  /* 0x0000334007077816 */ /* 0x008fc80000000006 */
[----:B------:R-:W-:Y:S02]  /*0370*/  PRMT R7, R7, 0x5410, R4 ;  /* 0x0000541007077816 */ /* 0x000fe40000000004 */
[----:B----4-:R-:W-:Y:S02]  /*0380*/  PRMT R6, R16, 0x3340, R11 ;  /* 0x0000334010067816 */ /* 0x010fe4000000000b */
[----:B-----5:R-:W-:-:S04]  /*0390*/  PRMT R15, R18, 0x3340, R15 ;  /* 0x00003340120f7816 */ /* 0x020fc8000000000f */
[----:B------:R-:W-:Y:S02]  /*03a0*/  PRMT R6, R15, 0x5410, R6 ;  /* 0x000054100f067816 */ /* 0x000fe40000000006 */
[----:B------:R-:W-:Y:S02]  /*03b0*/  PRMT R5, R20, 0x3340, R17 ;  /* 0x0000334014057816 */ /* 0x000fe40000000011 */
[----:B------:R-:W-:-:S04]  /*03c0*/  PRMT R22, R22, 0x3340, R19 ;  /* 0x0000334016167816 */ /* 0x000fc80000000013 */
[----:B------:R-:W-:Y:S02]  /*03d0*/  PRMT R5, R22, 0x5410, R5 ;  /* 0x0000541016057816 */ /* 0x000fe40000000005 */
[----:B------:R-:W-:Y:S02]  /*03e0*/  PRMT R21, R24, 0x3340, R21 ;  /* 0x0000334018157816 */ /* 0x000fe40000000015 */
[----:B------:R-:W-:-:S04]  /*03f0*/  PRMT R26, R26, 0x3340, R23 ;  /* 0x000033401a1a7816 */ /* 0x000fc80000000017 */
[----:B------:R-:W-:-:S05]  /*0400*/  PRMT R4, R26, 0x5410, R21 ;  /* 0x000054101a047816 */ /* 0x000fca0000000015 */
[----:B------:R0:W-:Y:S02]  /*0410*/  STL.128 [R9], R4 ;  /* 0x0000000409007387 */ /* 0x0001e40000100c00 */
[----:B0-----:R-:W-:Y:S01]  /*0420*/  VIADD R9, R9, 0x10 ;  /* 0x0000001009097836 */ /* 0x001fe20000000000 */
[----:B------:R-:W-:Y:S06]  /*0430*/  @P0 BRA `(.L_x_2) ;  /* 0xfffffffc00740947 */ /* 0x000fec000383ffff */
[----:B------:R-:W-:-:S07]  /*0440*/  IMAD.MOV.U32 R0, RZ, RZ, R10 ;  /* 0x000000ffff007224 */ /* 0x000fce00078e000a */
.L_x_1:
[----:B------:R-:W-:-:S09]  /*0450*/  UISETP.NE.AND UP0, UPT, UR7, URZ, UPT ;  /* 0x000000ff0700728c */ /* 0x000fd2000bf05270 */
[----:B------:R-:W-:Y:S05]  /*0460*/  BRA.U !UP0, `(.L_x_0) ;  /* 0x0000000108e47547 */ /* 0x000fea000b800000 */
[----:B------:R-:W-:Y:S02]  /*0470*/  UIADD3 UR4, UPT, UPT, UR7, -0x1, URZ ;  /* 0xffffffff07047890 */ /* 0x000fe4000fffe0ff */
[----:B------:R-:W-:Y:S02]  /*0480*/  UISETP.NE.AND UP1, UPT, UR6, URZ, UPT ;  /* 0x000000ff0600728c */ /* 0x000fe4000bf25270 */
[----:B------:R-:W-:-:S09]  /*0490*/  UISETP.GE.U32.AND UP0, UPT, UR4, 0x7, UPT ;  /* 0x000000070400788c */ /* 0x000fd2000bf06070 */
[----:B------:R-:W-:Y:S05]  /*04a0*/  BRA.U !UP0, `(.L_x_3) ;  /* 0x0000000108547547 */ /* 0x000fea000b800000 */
[----:B------:R-:W0:Y:S02]  /*04b0*/  LDCU.64 UR4, c[0x0][0x380] ;  /* 0x00007000ff0477ac */ /* 0x000e240008000a00 */
[----:B0-----:R-:W-:-:S05]  /*04c0*/  IADD3 R2, P0, PT, R0, UR4, RZ ;  /* 0x0000000400027c10 */ /* 0x001fca000ff1e0ff */
[----:B------:R-:W-:-:S05]  /*04d0*/  IMAD.X R3, RZ, RZ, UR5, P0 ;  /* 0x00000005ff037e24 */ /* 0x000fca00080e06ff */
[----:B------:R-:W2:Y:S04]  /*04e0*/  LDG.E.U8 R4, desc[UR8][R2.64] ;  /* 0x0000000802047981 */ /* 0x000ea8000c1e1100 */
[----:B------:R-:W3:Y:S04]  /*04f0*/  LDG.E.U8 R5, desc[UR8][R2.64+0x1] ;  /* 0x0000010802057981 */ /* 0x000ee8000c1e1100 */
[----:B------:R-:W4:Y:S04]  /*0500*/  LDG.E.U8 R6, desc[UR8][R2.64+0x2] ;  /* 0x0000020802067981 */ /* 0x000f28000c1e1100 */
[----:B------:R-:W5:Y:S04]  /*0510*/  LDG.E.U8 R7, desc[UR8][R2.64+0x3] ;  /* 0x0000030802077981 */ /* 0x000f68000c1e1100 */
[----:B------:R-:W5:Y:S04]  /*0520*/  LDG.E.U8 R9, desc[UR8][R2.64+0x4] ;  /* 0x0000040802097981 */ /* 0x000f68000c1e1100 */
[----:B------:R-:W5:Y:S04]  /*0530*/  LDG.E.U8 R10, desc[UR8][R2.64+0x5] ;  /* 0x00000508020a7981 */ /* 0x000f68000c1e1100 */
[----:B------:R-:W5:Y:S04]  /*0540*/  LDG.E.U8 R11, desc[UR8][R2.64+0x6] ;  /* 0x00000608020b7981 */ /* 0x000f68000c1e1100 */
[----:B------:R-:W5:Y:S01]  /*0550*/  LDG.E.U8 R15, desc[UR8][R2.64+0x7] ;  /* 0x00000708020f7981 */ /* 0x000f62000c1e1100 */
[----:B------:R-:W-:-:S02]  /*0560*/  IMAD.IADD R16, R1, 0x1, R0 ;  /* 0x0000000101107824 */ /* 0x000fc400078e0200 */
[----:B------:R-:W-:-:S03]  /*0570*/  VIADD R0, R0, 0x8 ;  /* 0x0000000800007836 */ /* 0x000fc60000000000 */
[----:B--2---:R0:W-:Y:S04]  /*0580*/  STL.U8 [R16+0x40], R4 ;  /* 0x0000400410007387 */ /* 0x0041e80000100000 */
[----:B---3--:R0:W-:Y:S04]  /*0590*/  STL.U8 [R16+0x41], R5 ;  /* 0x0000410510007387 */ /* 0x0081e80000100000 */
[----:B----4-:R0:W-:Y:S04]  /*05a0*/  STL.U8 [R16+0x42], R6 ;  /* 0x0000420610007387 */ /* 0x0101e80000100000 */
[----:B-----5:R0:W-:Y:S04]  /*05b0*/  STL.U8 [R16+0x43], R7 ;  /* 0x0000430710007387 */ /* 0x0201e80000100000 */
[----:B------:R0:W-:Y:S04]  /*05c0*/  STL.U8 [R16+0x44], R9 ;  /* 0x0000440910007387 */ /* 0x0001e80000100000 */
[----:B------:R0:W-:Y:S04]  /*05d0*/  STL.U8 [R16+0x45], R10 ;  /* 0x0000450a10007387 */ /* 0x0001e80000100000 */
[----:B------:R0:W-:Y:S04]  /*05e0*/  STL.U8 [R16+0x46], R11 ;  /* 0x0000460b10007387 */ /* 0x0001e80000100000 */
[----:B------:R0:W-:Y:S02]  /*05f0*/  STL.U8 [R16+0x47], R15 ;  /* 0x0000470f10007387 */ /* 0x0001e40000100000 */
.L_x_3:
[----:B------:R-:W-:Y:S05]  /*0600*/  BRA.U !UP1, `(.L_x_0) ;  /* 0x00000001097c7547 */ /* 0x000fea000b800000 */
[----:B------:R-:W-:Y:S01]  /*0610*/  UIADD3 UR4, UPT, UPT, UR6, -0x1, URZ ;  /* 0xffffffff06047890 */ /* 0x000fe2000fffe0ff */
[----:B------:R-:W-:-:S03]  /*0620*/  LOP3.LUT P0, R8, R8, 0x3, RZ, 0xc0, !PT ;  /* 0x0000000308087812 */ /* 0x000fc6000780c0ff */
[----:B------:R-:W-:-:S09]  /*0630*/  UISETP.GE.U32.AND UP0, UPT, UR4, 0x3, UPT ;  /* 0x000000030400788c */ /* 0x000fd2000bf06070 */
[----:B------:R-:W-:Y:S05]  /*0640*/  BRA.U !UP0, `(.L_x_4) ;  /* 0x0000000108347547 */ /* 0x000fea000b800000 */
[----:B------:R-:W1:Y:S02]  /*0650*/  LDCU.64 UR4, c[0x0][0x380] ;  /* 0x00007000ff0477ac */ /* 0x000e640008000a00 */
[----:B-1----:R-:W-:-:S05]  /*0660*/  IADD3 R2, P1, PT, R0, UR4, RZ ;  /* 0x0000000400027c10 */ /* 0x002fca000ff3e0ff */
[----:B------:R-:W-:-:S05]  /*0670*/  IMAD.X R3, RZ, RZ, UR5, P1 ;  /* 0x00000005ff037e24 */ /* 0x000fca00088e06ff */
[----:B0-----:R-:W2:Y:S04]  /*0680*/  LDG.E.U8 R4, desc[UR8][R2.64] ;  /* 0x0000000802047981 */ /* 0x001ea8000c1e1100 */
[----:B------:R-:W3:Y:S04]  /*0690*/  LDG.E.U8 R6, desc[UR8][R2.64+0x1] ;  /* 0x0000010802067981 */ /* 0x000ee8000c1e1100 */
[----:B------:R-:W4:Y:S04]  /*06a0*/  LDG.E.U8 R10, desc[UR8][R2.64+0x2] ;  /* 0x00000208020a7981 */ /* 0x000f28000c1e1100 */
[----:B------:R-:W5:Y:S01]  /*06b0*/  LDG.E.U8 R16, desc[UR8][R2.64+0x3] ;  /* 0x0000030802107981 */ /* 0x000f62000c1e1100 */
[----:B------:R-:W-:-:S02]  /*06c0*/  IMAD.IADD R5, R1, 0x1, R0 ;  /* 0x0000000101057824 */ /* 0x000fc400078e0200 */
[----:B------:R-:W-:-:S03]  /*06d0*/  VIADD R0, R0, 0x4 ;  /* 0x0000000400007836 */ /* 0x000fc60000000000 */
[----:B--2---:R1:W-:Y:S04]  /*06e0*/  STL.U8 [R5+0x40], R4 ;  /* 0x0000400405007387 */ /* 0x0043e80000100000 */
[----:B---3--:R1:W-:Y:S04]  /*06f0*/  STL.U8 [R5+0x41], R6 ;  /* 0x0000410605007387 */ /* 0x0083e80000100000 */
[----:B----4-:R1:W-:Y:S04]  /*0700*/  STL.U8 [R5+0x42], R10 ;  /* 0x0000420a05007387 */ /* 0x0103e80000100000 */
[----:B-----5:R1:W-:Y:S02]  /*0710*/  STL.U8 [R5+0x43], R16 ;  /* 0x0000431005007387 */ /* 0x0203e40000100000 */
.L_x_4:
[----:B------:R-:W-:Y:S05]  /*0720*/  @!P0 BRA `(.L_x_0) ;  /* 0x0000000000348947 */ /* 0x000fea0003800000 */
[----:B------:R-:W2:Y:S02]  /*0730*/  LDCU.64 UR4, c[0x0][0x380] ;  /* 0x00007000ff0477ac */ /* 0x000ea40008000a00 */
[----:B--2---:R-:W-:-:S05]  /*0740*/  IADD3 R2, P0, PT, R0, UR4, RZ ;  /* 0x0000000400027c10 */ /* 0x004fca000ff1e0ff */
[----:B------:R-:W-:-:S05]  /*0750*/  IMAD.X R3, RZ, RZ, UR5, P0 ;  /* 0x00000005ff037e24 */ /* 0x000fca00080e06ff */
[----:B01----:R-:W2:Y:S01]  /*0760*/  LDG.E.U8 R4, desc[UR8][R2.64] ;  /* 0x0000000802047981 */ /* 0x003ea2000c1e1100 */
[----:B------:R-:W-:Y:S01]  /*0770*/  IMAD.IADD R5, R1, 0x1, R0 ;  /* 0x0000000101057824 */ /* 0x000fe200078e0200 */
[----:B------:R-:W-:-:S04]  /*0780*/  ISETP.NE.AND P0, PT, R8, 0x1, PT ;  /* 0x000000010800780c */ /* 0x000fc80003f05270 */
[----:B--2---:R2:W-:Y:S09]  /*0790*/  STL.U8 [R5+0x40], R4 ;  /* 0x0000400405007387 */ /* 0x0045f20000100000 */
[----:B------:R-:W-:Y:S05]  /*07a0*/  @!P0 BRA `(.L_x_0) ;  /* 0x0000000000148947 */ /* 0x000fea0003800000 */
[----:B------:R-:W-:Y:S01]  /*07b0*/  ISETP.NE.AND P0, PT, R8, 0x2, PT ;  /* 0x000000020800780c */ /* 0x000fe20003f05270 */
[----:B------:R-:W3:-:S12]  /*07c0*/  LDG.E.U8 R0, desc[UR8][R2.64+0x1] ;  /* 0x0000010802007981 */ /* 0x000ed8000c1e1100 */
[----:B--2---:R-:W2:Y:S04]  /*07d0*/  @P0 LDG.E.U8 R4, desc[UR8][R2.64+0x2] ;  /* 0x0000020802040981 */ /* 0x004ea8000c1e1100 */
[----:B---3--:R3:W-:Y:S04]  /*07e0*/  STL.U8 [R5+0x41], R0 ;  /* 0x0000410005007387 */ /* 0x0087e80000100000 */
[----:B--2---:R3:W-:Y:S02]  /*07f0*/  @P0 STL.U8 [R5+0x42], R4 ;  /* 0x0000420405000387 */ /* 0x0047e40000100000 */
.L_x_0:
[----:B------:R-:W-:Y:S01]  /*0800*/  ISETP.NE.AND P0, PT, R13, RZ, PT ;  /* 0x000000ff0d00720c */ /* 0x000fe20003f05270 */
[----:B---3--:R-:W-:Y:S01]  /*0810*/  IMAD.MOV.U32 R0, RZ, RZ, 0x30 ;  /* 0x00000030ff007424 */ /* 0x008fe200078e00ff */
[----:B------:R-:W-:Y:S11]  /*0820*/  BSSY.RECONVERGENT B0, `(.L_x_5) ;  /* 0x0000052000007945 */ /* 0x000ff60003800200 */
[----:B------:R3:W-:Y:S01]  /*0830*/  @!P0 STL.U8 [R1+0x140], R0 ;  /* 0x0001400001008387 */ /* 0x0007e20000100000 */
[----:B------:R-:W-:Y:S01]  /*0840*/  @!P0 IMAD.MOV.U32 R2, RZ, RZ, 0x1 ;  /* 0x00000001ff028424 */ /* 0x000fe200078e00ff */
[----:B------:R-:W-:Y:S06]  /*0850*/  @!P0 BRA `(.L_x_6) ;  /* 0x0000000400388947 */ /* 0x000fec0003800000 */
[----:B------:R-:W-:Y:S01]  /*0860*/  BSSY.RECONVERGENT B1, `(.L_x_7) ;  /* 0x000000f000017945 */ /* 0x000fe20003800200 */
[----:B------:R-:W-:Y:S02]  /*0870*/  IMAD.MOV.U32 R2, RZ, RZ, RZ ;  /* 0x000000ffff027224 */ /* 0x000fe400078e00ff */
[----:B---3--:R-:W-:-:S07]  /*0880*/  IMAD.MOV.U32 R0, RZ, RZ, R13 ;  /* 0x000000ffff007224 */ /* 0x008fce00078e000d */
.L_x_8:
[C---:B------:R-:W-:Y:S01]  /*0890*/  IMAD.HI.U32 R3, R0.reuse, -0x33333333, RZ ;  /* 0xcccccccd00037827 */ /* 0x040fe200078e00ff */
[----:B------:R-:W-:-:S03]  /*08a0*/  ISETP.GE.U32.AND P0, PT, R0, 0xa, PT ;  /* 0x0000000a0000780c */ /* 0x000fc60003f06070 */
[--C-:B0--3--:R-:W-:Y:S01]  /*08b0*/  IMAD.IADD R7, R1, 0x1, R2.reuse ;  /* 0x0000000101077824 */ /* 0x109fe200078e0202 */
[----:B------:R-:W-:Y:S01]  /*08c0*/  SHF.R.U32.HI R3, RZ, 0x3, R3 ;  /* 0x00000003ff037819 */ /* 0x000fe20000011603 */
[----:B-12---:R-:W-:-:S04]  /*08d0*/  IMAD.MOV.U32 R5, RZ, RZ, R2 ;  /* 0x000000ffff057224 */ /* 0x006fc800078e0002 */
[----:B------:R-:W-:Y:S02]  /*08e0*/  IMAD R4, R3, -0xa, R0 ;  /* 0xfffffff603047824 */ /* 0x000fe400078e0200 */
[----:B------:R-:W-:Y:S02]  /*08f0*/  VIADD R0, R2, 0x1 ;  /* 0x0000000102007836 */ /* 0x000fe40000000000 */
[----:B------:R-:W-:Y:S02]  /*0900*/  VIADD R4, R4, 0x30 ;  /* 0x0000003004047836 */ /* 0x000fe40000000000 */
[----:B------:R-:W-:Y:S02]  /*0910*/  IMAD.MOV.U32 R2, RZ, RZ, R0 ;  /* 0x000000ffff027224 */ /* 0x000fe400078e0000 */
[----:B------:R-:W-:Y:S01]  /*0920*/  IMAD.MOV.U32 R0, RZ, RZ, R3 ;  /* 0x000000ffff007224 */ /* 0x000fe200078e0003 */
[----:B------:R3:W-:Y:S01]  /*0930*/  STL.U8 [R7+0x140], R4 ;  /* 0x0001400407007387 */ /* 0x0007e20000100000 */
[----:B------:R-:W-:Y:S05]  /*0940*/  @P0 BRA `(.L_x_8) ;  /* 0xfffffffc00d00947 */ /* 0x000fea000383ffff */
[----:B------:R-:W-:Y:S05]  /*0950*/  BSYNC.RECONVERGENT B1 ;  /* 0x0000000000017941 */ /* 0x000fea0003800200 */
.L_x_7:
[----:B------:R-:W-:-:S13]  /*0960*/  ISETP.GE.U32.AND P0, PT, R2, 0x2, PT ;  /* 0x000000020200780c */ /* 0x000fda0003f06070 */
[----:B------:R-:W-:Y:S05]  /*0970*/  @!P0 BRA `(.L_x_6) ;  /* 0x0000000000f08947 */ /* 0x000fea0003800000 */
[----:B------:R-:W-:Y:S01]  /*0980*/  ISETP.GE.U32.AND P0, PT, R2, 0x8, PT ;  /* 0x000000080200780c */ /* 0x000fe20003f06070 */
[----:B------:R-:W-:Y:S01]  /*0990*/  BSSY.RECONVERGENT B1, `(.L_x_9) ;  /* 0x0000023000017945 */ /* 0x000fe20003800200 */
[----:B------:R-:W-:-:S04]  /*09a0*/  SHF.R.U32.HI R0, RZ, 0x1, R2 ;  /* 0x00000001ff007819 */ /* 0x000fc80000011602 */
[----:B------:R-:W-:Y:S01]  /*09b0*/  VIMNMX.U32 R3, PT, PT, R0, 0x1, !PT ;  /* 0x0000000100037848 */ /* 0x000fe20007fe0000 */
[----:B------:R-:W-:-:S03]  /*09c0*/  IMAD.MOV.U32 R0, RZ, RZ, RZ ;  /* 0x000000ffff007224 */ /* 0x000fc600078e00ff */
[----:B------:R-:W-:-:S04]  /*09d0*/  LOP3.LUT R20, R3, 0x3, RZ, 0xc0, !PT ;  /* 0x0000000303147812 */ /* 0x000fc800078ec0ff */
[----:B------:R-:W-:Y:S01]  /*09e0*/  ISETP.NE.AND P1, PT, R20, RZ, PT ;  /* 0x000000ff1400720c */ /* 0x000fe20003f25270 */
[----:B------:R-:W-:-:S12]  /*09f0*/  @!P0 BRA `(.L_x_10) ;  /* 0x0000000000708947 */ /* 0x000fd80003800000 */
[----:B------:R-:W-:Y:S01]  /*0a00*/  LOP3.LUT R0, R3, 0x7ffffffc, RZ, 0xc0, !PT ;  /* 0x7ffffffc03007812 */ /* 0x000fe200078ec0ff */
[----:B------:R-:W-:-:S07]  /*0a10*/  IMAD.MOV.U32 R3, RZ, RZ, RZ ;  /* 0x000000ffff037224 */ /* 0x000fce00078e00ff */
.L_x_11:
[--C-:B-1-3--:R-:W-:Y:S02]  /*0a20*/  IMAD.IADD R4, R5, 0x1, -R3.reuse ;  /* 0x0000000105047824 */ /* 0x10afe400078e0a03 */
[C---:B------:R-:W-:Y:S02]  /*0a30*/  IMAD.IADD R18, R1.reuse, 0x1, R3 ;  /* 0x0000000101127824 */ /* 0x040fe400078e0203 */
[----:B------:R-:W-:-:S03]  /*0a40*/  IMAD.IADD R16, R1, 0x1, R4 ;  /* 0x0000000101107824 */ /* 0x000fc600078e0204 */
[----:B------:R-:W2:Y:S04]  /*0a50*/  LDL.U8 R7, [R18+0x140] ;  /* 0x0001400012077983 */ /* 0x000ea80000100000 */
[----:B------:R-:W3:Y:S01]  /*0a60*/  LDL.U8 R8, [R16+0x140] ;  /* 0x0001400010087983 */ /* 0x000ee20000100000 */
[----:B------:R-:W-:-:S04]  /*0a70*/  LOP3.LUT R6, RZ, R3, RZ, 0x33, !PT ;  /* 0x00000003ff067212 */ /* 0x000fc800078e33ff */
[C---:B------:R-:W-:Y:S01]  /*0a80*/  IADD3 R19, PT, PT, R1.reuse, R6, R5 ;  /* 0x0000000601137210 */ /* 0x040fe20007ffe005 */
[----:B---3--:R-:W-:Y:S04]  /*0a90*/  STL.U8 [R18+0x140], R8 ;  /* 0x0001400812007387 */ /* 0x008fe80000100000 */
[----:B--2---:R0:W-:Y:S04]  /*0aa0*/  STL.U8 [R16+0x140], R7 ;  /* 0x0001400710007387 */ /* 0x0041e80000100000 */
[----:B------:R-:W2:Y:S04]  /*0ab0*/  LDL.U8 R9, [R19+0x140] ;  /* 0x0001400013097983 */ /* 0x000ea80000100000 */
[----:B------:R-:W3:Y:S01]  /*0ac0*/  LDL.U8 R6, [R18+0x141] ;  /* 0x0001410012067983 */ /* 0x000ee20000100000 */
[----:B------:R-:W-:-:S03]  /*0ad0*/  IADD3 R17, PT, PT, R1, -0x2, R4 ;  /* 0xfffffffe01117810 */ /* 0x000fc60007ffe004 */
[----:B--2---:R1:W-:Y:S04]  /*0ae0*/  STL.U8 [R18+0x141], R9 ;  /* 0x0001410912007387 */ /* 0x0043e80000100000 */
[----:B---3--:R1:W-:Y:S04]  /*0af0*/  STL.U8 [R19+0x140], R6 ;  /* 0x0001400613007387 */ /* 0x0083e80000100000 */
[----:B------:R-:W2:Y:S04]  /*0b00*/  LDL.U8 R11, [R17+0x140] ;  /* 0x00014000110b7983 */ /* 0x000ea80000100000 */
[----:B------:R-:W3:Y:S01]  /*0b10*/  LDL.U8 R10, [R18+0x142] ;  /* 0x00014200120a7983 */ /* 0x000ee20000100000 */
[----:B------:R-:W-:-:S03]  /*0b20*/  IADD3 R15, PT, PT, R1, -0x3, R4 ;  /* 0xfffffffd010f7810 */ /* 0x000fc60007ffe004 */
[----:B--2---:R1:W-:Y:S04]  /*0b30*/  STL.U8 [R18+0x142], R11 ;  /* 0x0001420b12007387 */ /* 0x0043e80000100000 */
[----:B---3--:R1:W-:Y:S04]  /*0b40*/  STL.U8 [R17+0x140], R10 ;  /* 0x0001400a11007387 */ /* 0x0083e80000100000 */
[----:B0-----:R-:W2:Y:S04]  /*0b50*/  LDL.U8 R7, [R15+0x140] ;  /* 0x000140000f077983 */ /* 0x001ea80000100000 */
[----:B------:R-:W3:Y:S01]  /*0b60*/  LDL.U8 R4, [R18+0x143] ;  /* 0x0001430012047983 */ /* 0x000ee20000100000 */
[----:B------:R-:W-:-:S05]  /*0b70*/  VIADD R3, R3, 0x4 ;  /* 0x0000000403037836 */ /* 0x000fca0000000000 */
[----:B------:R-:W-:Y:S01]  /*0b80*/  ISETP.NE.AND P0, PT, R3, R0, PT ;  /* 0x000000000300720c */ /* 0x000fe20003f05270 */
[----:B--2---:R1:W-:Y:S04]  /*0b90*/  STL.U8 [R18+0x143], R7 ;  /* 0x0001430712007387 */ /* 0x0043e80000100000 */
[----:B---3--:R1:W-:Y:S08]  /*0ba0*/  STL.U8 [R15+0x140], R4 ;  /* 0x000140040f007387 */ /* 0x0083f00000100000 */
[----:B------:R-:W-:Y:S05]  /*0bb0*/  @P0 BRA `(.L_x_11) ;  /* 0xfffffffc00980947 */ /* 0x000fea000383ffff */
.L_x_10:
[----:B------:R-:W-:Y:S05]  /*0bc0*/  BSYNC.RECONVERGENT B1 ;  /* 0x0000000000017941 */ /* 0x000fea0003800200 */
.L_x_9:
[----:B------:R-:W-:Y:S05]  /*0bd0*/  @!P1 BRA `(.L_x_6) ;  /* 0x0000000000589947 */ /* 0x000fea0003800000 */
[--C-:B-1-3--:R-:W-:Y:S02]  /*0be0*/  IMAD.IADD R4, R5, 0x1, -R0.reuse ;  /* 0x0000000105047824 */ /* 0x10afe400078e0a00 */
[C---:B------:R-:W-:Y:S02]  /*0bf0*/  IMAD.IADD R10, R1.reuse, 0x1, R0 ;  /* 0x00000001010a7824 */ /* 0x040fe400078e0200 */
[----:B------:R-:W-:-:S03]  /*0c00*/  IMAD.IADD R8, R1, 0x1, R4 ;  /* 0x0000000101087824 */ /* 0x000fc600078e0204 */
[----:B------:R-:W2:Y:S04]  /*0c10*/  LDL.U8 R3, [R10+0x140] ;  /* 0x000140000a037983 */ /* 0x000ea80000100000 */
[----:B------:R-:W3:Y:S01]  /*0c20*/  LDL.U8 R6, [R8+0x140] ;  /* 0x0001400008067983 */ /* 0x000ee20000100000 */
[----:B------:R-:W-:-:S03]  /*0c30*/  ISETP.NE.AND P0, PT, R20, 0x1, PT ;  /* 0x000000011400780c */ /* 0x000fc60003f05270 */
[----:B---3--:R4:W-:Y:S04]  /*0c40*/  STL.U8 [R10+0x140], R6 ;  /* 0x000140060a007387 */ /* 0x0089e80000100000 */
[----:B--2---:R4:W-:Y:S06]  /*0c50*/  STL.U8 [R8+0x140], R3 ;  /* 0x0001400308007387 */ /* 0x0049ec0000100000 */
[----:B------:R-:W-:Y:S05]  /*0c60*/  @!P0 BRA `(.L_x_6) ;  /* 0x0000000000348947 */ /* 0x000fea0003800000 */
[----:B------:R-:W-:-:S04]  /*0c70*/  LOP3.LUT R0, RZ, R0, RZ, 0x33, !PT ;  /* 0x00000000ff007212 */ /* 0x000fc800078e33ff */
[----:B------:R-:W-:Y:S02]  /*0c80*/  IADD3 R5, PT, PT, R1, R0, R5 ;  /* 0x0000000001057210 */ /* 0x000fe40007ffe005 */
[----:B------:R-:W2:Y:S04]  /*0c90*/  LDL.U8 R0, [R10+0x141] ;  /* 0x000141000a007983 */ /* 0x000ea80000100000 */
[----:B----4-:R-:W3:Y:S01]  /*0ca0*/  LDL.U8 R3, [R5+0x140] ;  /* 0x0001400005037983 */ /* 0x010ee20000100000 */
[----:B------:R-:W-:-:S03]  /*0cb0*/  ISETP.NE.AND P0, PT, R20, 0x2, PT ;  /* 0x000000021400780c */ /* 0x000fc60003f05270 */
[----:B---3--:R0:W-:Y:S04]  /*0cc0*/  STL.U8 [R10+0x141], R3 ;  /* 0x000141030a007387 */ /* 0x0081e80000100000 */
[----:B--2---:R0:W-:Y:S06]  /*0cd0*/  STL.U8 [R5+0x140], R0 ;  /* 0x0001400005007387 */ /* 0x0041ec0000100000 */
[----:B------:R-:W-:Y:S05]  /*0ce0*/  @!P0 BRA `(.L_x_6) ;  /* 0x0000000000148947 */ /* 0x000fea0003800000 */
[----:B0-----:R-:W-:Y:S01]  /*0cf0*/  IADD3 R5, PT, PT, R1, -0x2, R4 ;  /* 0xfffffffe01057810 */ /* 0x001fe20007ffe004 */
[----:B------:R-:W2:Y:S04]  /*0d00*/  LDL.U8 R0, [R10+0x142] ;  /* 0x000142000a007983 */ /* 0x000ea80000100000 */
[----:B------:R-:W3:Y:S04]  /*0d10*/  LDL.U8 R3, [R5+0x140] ;  /* 0x0001400005037983 */ /* 0x000ee80000100000 */
[----:B---3--:R0:W-:Y:S04]  /*0d20*/  STL.U8 [R10+0x142], R3 ;  /* 0x000142030a007387 */ /* 0x0081e80000100000 */
[----:B--2---:R0:W-:Y:S02]  /*0d30*/  STL.U8 [R5+0x140], R0 ;  /* 0x0001400005007387 */ /* 0x0041e40000100000 */
.L_x_6:
[----:B------:R-:W-:Y:S05]  /*0d40*/  BSYNC.RECONVERGENT B0 ;  /* 0x0000000000007941 */ /* 0x000fea0003800200 */
.L_x_5:
[----:B0123--:R-:W0:Y:S01]  /*0d50*/  LDC R4, c[0x0][0x388] ;  /* 0x0000e200ff047b82 */ /* 0x00fe220000000800 */
[----:B------:R-:W-:Y:S01]  /*0d60*/  ISETP.NE.AND P0, PT, R2, RZ, PT ;  /* 0x000000ff0200720c */ /* 0x000fe20003f05270 */
[----:B------:R-:W-:Y:S01]  /*0d70*/  BSSY.RECONVERGENT B0, `(.L_x_12) ;  /* 0x0000031000007945 */ /* 0x000fe20003800200 */
[----:B0-----:R-:W-:-:S11]  /*0d80*/  IMAD.MOV.U32 R0, RZ, RZ, R4 ;  /* 0x000000ffff007224 */ /* 0x001fd600078e0004 */
[----:B------:R-:W-:Y:S05]  /*0d90*/  @!P0 BRA `(.L_x_13) ;  /* 0x0000000000b88947 */ /* 0x000fea0003800000 */
[C---:B------:R-:W-:Y:S01]  /*0da0*/  ISETP.GE.U32.AND P0, PT, R2.reuse, 0x4, PT ;  /* 0x000000040200780c */ /* 0x040fe20003f06070 */
[----:B------:R-:W-:Y:S01]  /*0db0*/  BSSY.RECONVERGENT B1, `(.L_x_14) ;  /* 0x0000019000017945 */ /* 0x000fe20003800200 */
[----:B------:R-:W-:Y:S01]  /*0dc0*/  LOP3.LUT R15, R2, 0x3, RZ, 0xc0, !PT ;  /* 0x00000003020f7812 */ /* 0x000fe200078ec0ff */
[----:B----4-:R-:W-:-:S03]  /*0dd0*/  IMAD.MOV.U32 R6, RZ, RZ, RZ ;  /* 0x000000ffff067224 */ /* 0x010fc600078e00ff */
[----:B------:R-:W-:-:S07]  /*0de0*/  ISETP.NE.AND P1, PT, R15, RZ, PT ;  /* 0x000000ff0f00720c */ /* 0x000fce0003f25270 */
[----:B------:R-:W-:Y:S06]  /*0df0*/  @!P0 BRA `(.L_x_15) ;  /* 0x0000000000508947 */ /* 0x000fec0003800000 */
[----:B------:R-:W-:Y:S01]  /*0e00*/  LOP3.LUT R6, R2, 0xfffffffc, RZ, 0xc0, !PT ;  /* 0xfffffffc02067812 */ /* 0x000fe200078ec0ff */
[----:B------:R-:W-:-:S07]  /*0e10*/  IMAD.MOV.U32 R0, RZ, RZ, RZ ;  /* 0x000000ffff007224 */ /* 0x000fce00078e00ff */
.L_x_16:
[----:B------:R-:W-:-:S05]  /*0e20*/  IMAD.IADD R11, R1, 0x1, R0 ;  /* 0x00000001010b7824 */ /* 0x000fca00078e0200 */
[----:B0-----:R-:W2:Y:S01]  /*0e30*/  LDL R2, [R11+0x140] ;  /* 0x000140000b027983 */ /* 0x001ea20000100800 */
[C-C-:B------:R-:W-:Y:S01]  /*0e40*/  IMAD.IADD R16, R1.reuse, 0x1, R4.reuse ;  /* 0x0000000101107824 */ /* 0x140fe200078e0204 */
[C-C-:B------:R-:W-:Y:S01]  /*0e50*/  IADD3 R10, PT, PT, R1.reuse, 0x1, R4.reuse ;  /* 0x00000001010a7810 */ /* 0x140fe20007ffe004 */
[----:B------:R-:W-:Y:S01]  /*0e60*/  VIADD R0, R0, 0x4 ;  /* 0x0000000400007836 */ /* 0x000fe20000000000 */
[C-C-:B------:R-:W-:Y:S02]  /*0e70*/  IADD3 R8, PT, PT, R1.reuse, 0x2, R4.reuse ;  /* 0x0000000201087810 */ /* 0x140fe40007ffe004 */
[----:B------:R-:W-:Y:S01]  /*0e80*/  IADD3 R9, PT, PT, R1, 0x3, R4 ;  /* 0x0000000301097810 */ /* 0x000fe20007ffe004 */
[----:B------:R-:W-:Y:S01]  /*0e90*/  VIADD R4, R4, 0x4 ;  /* 0x0000000404047836 */ /* 0x000fe20000000000 */
[----:B------:R-:W-:Y:S02]  /*0ea0*/  ISETP.NE.AND P0, PT, R0, R6, PT ;  /* 0x000000060000720c */ /* 0x000fe40003f05270 */
[----:B--2---:R-:W-:-:S02]  /*0eb0*/  PRMT R3, R2, 0x7770, RZ ;  /* 0x0000777002037816 */ /* 0x004fc400000000ff */
[C---:B------:R-:W-:Y:S02]  /*0ec0*/  PRMT R5, R2.reuse, 0x7771, RZ ;  /* 0x0000777102057816 */ /* 0x040fe400000000ff */
[C---:B------:R-:W-:Y:S01]  /*0ed0*/  PRMT R7, R2.reuse, 0x7772, RZ ;  /* 0x0000777202077816 */ /* 0x040fe200000000ff */
[----:B------:R0:W-:Y:S01]  /*0ee0*/  STL.U8 [R16+0x40], R3 ;  /* 0x0000400310007387 */ /* 0x0001e20000100000 */
[----:B------:R-:W-:-:S03]  /*0ef0*/  PRMT R2, R2, 0x7773, RZ ;  /* 0x0000777302027816 */ /* 0x000fc600000000ff */
[----:B------:R0:W-:Y:S04]  /*0f00*/  STL.U8 [R10+0x40], R5 ;  /* 0x000040050a007387 */ /* 0x0001e80000100000 */
[----:B------:R0:W-:Y:S04]  /*0f10*/  STL.U8 [R8+0x40], R7 ;  /* 0x0000400708007387 */ /* 0x0001e80000100000 */
[----:B------:R0:W-:Y:S01]  /*0f20*/  STL.U8 [R9+0x40], R2 ;  /* 0x0000400209007387 */ /* 0x0001e20000100000 */
[----:B------:R-:W-:Y:S05]  /*0f30*/  @P0 BRA `(.L_x_16) ;  /* 0xfffffffc00b80947 */ /* 0x000fea000383ffff */
.L_x_15:
[----:B------:R-:W-:Y:S05]  /*0f40*/  BSYNC.RECONVERGENT B1 ;  /* 0x0000000000017941 */ /* 0x000fea0003800200 */
.L_x_14:
[----:B------:R-:W-:Y:S01]  /*0f50*/  IMAD.MOV.U32 R0, RZ, RZ, R4 ;  /* 0x000000ffff007224 */ /* 0x000fe200078e0004 */
[----:B------:R-:W-:Y:S06]  /*0f60*/  @!P1 BRA `(.L_x_13) ;  /* 0x0000000000449947 */ /* 0x000fec0003800000 */
[----:B------:R-:W-:-:S05]  /*0f70*/  IMAD.IADD R6, R1, 0x1, R6 ;  /* 0x0000000101067824 */ /* 0x000fca00078e0206 */
[----:B0-----:R-:W2:Y:S01]  /*0f80*/  LDL.U8 R2, [R6+0x140] ;  /* 0x0001400006027983 */ /* 0x001ea20000100000 */
[----:B------:R-:W-:Y:S01]  /*0f90*/  IMAD.IADD R3, R1, 0x1, R4 ;  /* 0x0000000101037824 */ /* 0x000fe200078e0204 */
[----:B------:R-:W-:Y:S01]  /*0fa0*/  ISETP.NE.AND P0, PT, R15, 0x1, PT ;  /* 0x000000010f00780c */ /* 0x000fe20003f05270 */
[----:B------:R-:W-:-:S03]  /*0fb0*/  VIADD R0, R4, 0x1 ;  /* 0x0000000104007836 */ /* 0x000fc60000000000 */
[----:B--2---:R1:W-:Y:S09]  /*0fc0*/  STL.U8 [R3+0x40], R2 ;  /* 0x0000400203007387 */ /* 0x0043f20000100000 */
[----:B------:R-:W-:Y:S05]  /*0fd0*/  @!P0 BRA `(.L_x_13) ;  /* 0x0000000000288947 */ /* 0x000fea0003800000 */
[----:B-1----:R-:W2:Y:S01]  /*0fe0*/  LDL.U8 R2, [R6+0x141] ;  /* 0x0001410006027983 */ /* 0x002ea20000100000 */
[----:B------:R-:W-:Y:S01]  /*0ff0*/  IMAD.IADD R3, R1, 0x1, R0 ;  /* 0x0000000101037824 */ /* 0x000fe200078e0200 */
[----:B------:R-:W-:Y:S01]  /*1000*/  ISETP.NE.AND P0, PT, R15, 0x2, PT ;  /* 0x000000020f00780c */ /* 0x000fe20003f05270 */
[----:B------:R-:W-:-:S03]  /*1010*/  VIADD R0, R4, 0x2 ;  /* 0x0000000204007836 */ /* 0x000fc60000000000 */
[----:B--2---:R2:W-:Y:S09]  /*1020*/  STL.U8 [R3+0x40], R2 ;  /* 0x0000400203007387 */ /* 0x0045f20000100000 */
[----:B------:R-:W-:Y:S05]  /*1030*/  @!P0 BRA `(.L_x_13) ;  /* 0x0000000000108947 */ /* 0x000fea0003800000 */
[----:B--2---:R-:W2:Y:S01]  /*1040*/  LDL.U8 R2, [R6+0x142] ;  /* 0x0001420006027983 */ /* 0x004ea20000100000 */
[----:B------:R-:W-:Y:S02]  /*1050*/  IMAD.IADD R3, R1, 0x1, R0 ;  /* 0x0000000101037824 */ /* 0x000fe400078e0200 */
[----:B------:R-:W-:-:S03]  /*1060*/  VIADD R0, R4, 0x3 ;  /* 0x0000000304007836 */ /* 0x000fc60000000000 */
[----:B--2---:R3:W-:Y:S04]  /*1070*/  STL.U8 [R3+0x40], R2 ;  /* 0x0000400203007387 */ /* 0x0047e80000100000 */
.L_x_13:
[----:B------:R-:W-:Y:S05]  /*1080*/  BSYNC.RECONVERGENT B0 ;  /* 0x0000000000007941 */ /* 0x000fea0003800200 */
.L_x_12:
[----:B------:R-:W-:Y:S01]  /*1090*/  ISETP.GE.U32.AND P0, PT, R0, 0x40, PT ;  /* 0x000000400000780c */ /* 0x000fe20003f06070 */
[----:B------:R-:W-:Y:S01]  /*10a0*/  BSSY.RECONVERGENT B0, `(.L_x_17) ;  /* 0x000018a000007945 */ /* 0x000fe20003800200 */
[----:B0-----:R-:W-:Y:S02]  /*10b0*/  IMAD.MOV.U32 R5, RZ, RZ, RZ ;  /* 0x000000ffff057224 */ /* 0x001fe400078e00ff */
[----:B-1234-:R-:W-:Y:S02]  /*10c0*/  IMAD.MOV.U32 R3, RZ, RZ, 0x10325476 ;  /* 0x10325476ff037424 */ /* 0x01efe400078e00ff */
[----:B------:R-:W-:Y:S02]  /*10d0*/  IMAD.MOV.U32 R31, RZ, RZ, 0x67452301 ;  /* 0x67452301ff1f7424 */ /* 0x000fe400078e00ff */
[----:B------:R-:W-:Y:S02]  /*10e0*/  IMAD.MOV.U32 R2, RZ, RZ, -0x10325477 ;  /* 0xefcdab89ff027424 */ /* 0x000fe400078e00ff */
[----:B------:R-:W-:-:S03]  /*10f0*/  IMAD.MOV.U32 R15, RZ, RZ, -0x67452302 ;  /* 0x98badcfeff0f7424 */ /* 0x000fc600078e00ff */
[----:B------:R-:W-:Y:S05]  /*1100*/  @!P0 BRA `(.L_x_18) ;  /* 0x00000018000c8947 */ /* 0x000fea0003800000 */
[----:B------:R-:W-:Y:S01]  /*1110*/  BSSY.RECONVERGENT B1, `(.L_x_19) ;  /* 0x0000181000017945 */ /* 0x000fe20003800200 */
[----:B------:R-:W-:Y:S02]  /*1120*/  IMAD.MOV.U32 R15, RZ, RZ, -0x67452302 ;  /* 0x98badcfeff0f7424 */ /* 0x000fe400078e00ff */
[----:B------:R-:W-:Y:S02]  /*1130*/  IMAD.MOV.U32 R2, RZ, RZ, -0x10325477 ;  /* 0xefcdab89ff027424 */ /* 0x000fe400078e00ff */
[----:B------:R-:W-:Y:S02]  /*1140*/  IMAD.MOV.U32 R31, RZ, RZ, 0x67452301 ;  /* 0x67452301ff1f7424 */ /* 0x000fe400078e00ff */
[----:B------:R-:W-:Y:S02]  /*1150*/  IMAD.MOV.U32 R3, RZ, RZ, 0x10325476 ;  /* 0x10325476ff037424 */ /* 0x000fe400078e00ff */
[----:B------:R-:W-:Y:S02]  /*1160*/  IMAD.MOV.U32 R4, RZ, RZ, RZ ;  /* 0x000000ffff047224 */ /* 0x000fe400078e00ff */
[----:B------:R-:W-:-:S07]  /*1170*/  IMAD.MOV.U32 R25, RZ, RZ, 0x40 ;  /* 0x00000040ff197424 */ /* 0x000fce00078e00ff */
.L_x_20:
[----:B------:R-:W-:-:S05]  /*1180*/  IMAD.IADD R29, R1, 0x1, R4 ;  /* 0x00000001011d7824 */ /* 0x000fca00078e0204 */
[----:B------:R-:W2:Y:S04]  /*1190*/  LDL.128 R4, [R29+0x40] ;  /* 0x000040001d047983 */ /* 0x000ea80000100c00 */
[----:B------:R-:W3:Y:S04]  /*11a0*/  LDL.128 R8, [R29+0x50] ;  /* 0x000050001d087983 */ /* 0x000ee80000100c00 */
[----:B------:R-:W4:Y:S04]  /*11b0*/  LDL.128 R16, [R29+0x60] ;  /* 0x000060001d107983 */ /* 0x000f280000100c00 */
[----:B------:R0:W5:Y:S01]  /*11c0*/  LDL.128 R20, [R29+0x70] ;  /* 0x000070001d147983 */ /* 0x0001620000100c00 */
[----:B------:R-:W-:-:S02]  /*11d0*/  LOP3.LUT R28, R2, R15, R3, 0xca, !PT ;  /* 0x0000000f021c7212 */ /* 0x000fc400078eca03 */
[C---:B--2---:R-:W-:Y:S02]  /*11e0*/  PRMT R26, R5.reuse, 0x7771, RZ ;  /* 0x00007771051a7816 */ /* 0x044fe400000000ff */
[C---:B------:R-:W-:Y:S02]  /*11f0*/  PRMT R27, R5.reuse, 0x7770, RZ ;  /* 0x00007770051b7816 */ /* 0x040fe400000000ff */
[----:B------:R-:W-:Y:S02]  /*1200*/  PRMT R24, R5, 0x7772, RZ ;  /* 0x0000777205187816 */ /* 0x000fe400000000ff */
[----:B------:R-:W-:Y:S02]  /*1210*/  PRMT R26, R27, 0x6540, R26 ;  /* 0x000065401b1a7816 */ /* 0x000fe4000000001a */
[----:B------:R-:W-:Y:S01]  /*1220*/  IADD3 R28, PT, PT, R4, R31, R28 ;  /* 0x0000001f041c7210 */ /* 0x000fe20007ffe01c */
[----:B------:R-:W-:Y:S01]  /*1230*/  IMAD.U32 R27, R24, 0x10000, RZ ;  /* 0x00010000181b7824 */ /* 0x000fe200078e00ff */
[----:B------:R-:W-:-:S02]  /*1240*/  PRMT R5, R5, 0x7773, RZ ;  /* 0x0000777305057816 */ /* 0x000fc400000000ff */
[----:B0-----:R-:W-:Y:S02]  /*1250*/  PRMT R29, R6, 0x7770, RZ ;  /* 0x00007770061d7816 */ /* 0x001fe400000000ff */
[----:B------:R-:W-:Y:S01]  /*1260*/  LOP3.LUT R24, R26, 0xff0000, R27, 0xf8, !PT ;  /* 0x00ff00001a187812 */ /* 0x000fe200078ef81b */
[----:B------:R-:W-:Y:S01]  /*1270*/  VIADD R27, R28, 0xd76aa478 ;  /* 0xd76aa4781c1b7836 */ /* 0x000fe20000000000 */
[----:B------:R-:W-:Y:S01]  /*1280*/  PRMT R26, R6, 0x7771, RZ ;  /* 0x00007771061a7816 */ /* 0x000fe200000000ff */
[----:B------:R-:W-:-:S03]  /*1290*/  IMAD.SHL.U32 R5, R5, 0x1000000, RZ ;  /* 0x0100000005057824 */ /* 0x000fc600078e00ff */
[----:B------:R-:W-:Y:S02]  /*12a0*/  LEA.HI R27, R27, R2, R27, 0x7 ;  /* 0x000000021b1b7211 */ /* 0x000fe400078f381b */
[----:B------:R-:W-:Y:S02]  /*12b0*/  LOP3.LUT R24, R24, R5, RZ, 0xfc, !PT ;  /* 0x0000000518187212 */ /* 0x000fe400078efcff */
[----:B------:R-:W-:Y:S02]  /*12c0*/  LOP3.LUT R28, R15, R27, R2, 0xb8, !PT ;  /* 0x0000001b0f1c7212 */ /* 0x000fe400078eb802 */
[----:B------:R-:W-:Y:S02]  /*12d0*/  PRMT R5, R6, 0x7772, RZ ;  /* 0x0000777206057816 */ /* 0x000fe400000000ff */
[----:B------:R-:W-:Y:S02]  /*12e0*/  IADD3 R28, PT, PT, R28, R3, R24 ;  /* 0x000000031c1c7210 */ /* 0x000fe40007ffe018 */
[----:B------:R-:W-:Y:S01]  /*12f0*/  PRMT R6, R6, 0x7773, RZ ;  /* 0x0000777306067816 */ /* 0x000fe200000000ff */
[----:B------:R-:W-:Y:S01]  /*1300*/  IMAD.U32 R5, R5, 0x10000, RZ ;  /* 0x0001000005057824 */ /* 0x000fe200078e00ff */
[----:B------:R-:W-:Y:S01]  /*1310*/  PRMT R26, R29, 0x6540, R26 ;  /* 0x000065401d1a7816 */ /* 0x000fe2000000001a */
[----:B------:R-:W-:Y:S01]  /*1320*/  VIADD R28, R28, 0xe8c7b756 ;  /* 0xe8c7b7561c1c7836 */ /* 0x000fe20000000000 */
[----:B------:R-:W-:Y:S01]  /*1330*/  PRMT R29, R7, 0x7770, RZ ;  /* 0x00007770071d7816 */ /* 0x000fe200000000ff */
[----:B------:R-:W-:Y:S01]  /*1340*/  IMAD.SHL.U32 R6, R6, 0x1000000, RZ ;  /* 0x0100000006067824 */ /* 0x000fe200078e00ff */
[----:B------:R-:W-:-:S02]  /*1350*/  LOP3.LUT R5, R26, 0xff0000, R5, 0xf8, !PT ;  /* 0x00ff00001a057812 */ /* 0x000fc400078ef805 */
[----:B------:R-:W-:Y:S02]  /*1360*/  LEA.HI R26, R28, R27, R28, 0xc ;  /* 0x0000001b1c1a7211 */ /* 0x000fe400078f601c */
[----:B------:R-:W-:Y:S02]  /*1370*/  LOP3.LUT R6, R5, R6, RZ, 0xfc, !PT ;  /* 0x0000000605067212 */ /* 0x000fe400078efcff */
[----:B------:R-:W-:Y:S02]  /*1380*/  LOP3.LUT R30, R2, R26, R27, 0xb8, !PT ;  /* 0x0000001a021e7212 */ /* 0x000fe400078eb81b */
[C---:B------:R-:W-:Y:S02]  /*1390*/  PRMT R5, R7.reuse, 0x7772, RZ ;  /* 0x0000777207057816 */ /* 0x040fe400000000ff */
[----:B------:R-:W-:Y:S02]  /*13a0*/  PRMT R28, R7, 0x7771, RZ ;  /* 0x00007771071c7816 */ /* 0x000fe400000000ff */
[----:B------:R-:W-:Y:S01]  /*13b0*/  IADD3 R30, PT, PT, R30, R15, R6 ;  /* 0x0000000f1e1e7210 */ /* 0x000fe20007ffe006 */
[----:B------:R-:W-:Y:S01]  /*13c0*/  IMAD.U32 R5, R5, 0x10000, RZ ;  /* 0x0001000005057824 */ /* 0x000fe200078e00ff */
[----:B------:R-:W-:-:S02]  /*13d0*/  PRMT R28, R29, 0x6540, R28 ;  /* 0x000065401d1c7816 */ /* 0x000fc4000000001c */
[----:B------:R-:W-:Y:S01]  /*13e0*/  PRMT R7, R7, 0x7773, RZ ;  /* 0x0000777307077816 */ /* 0x000fe200000000ff */
[----:B------:R-:W-:Y:S01]  /*13f0*/  VIADD R29, R30, 0x242070db ;  /* 0x242070db1e1d7836 */ /* 0x000fe20000000000 */
[----:B------:R-:W-:-:S03]  /*1400*/  LOP3.LUT R5, R28, 0xff0000, R5, 0xf8, !PT ;  /* 0x00ff00001c057812 */ /* 0x000fc600078ef805 */
[----:B------:R-:W-:Y:S01]  /*1410*/  IMAD.SHL.U32 R28, R7, 0x1000000, RZ ;  /* 0x01000000071c7824 */ /* 0x000fe200078e00ff */
[----:B------:R-:W-:-:S04]  /*1420*/  LEA.HI R30, R29, R26, R29, 0x11 ;  /* 0x0000001a1d1e7211 */ /* 0x000fc800078f881d */
[----:B------:R-:W-:Y:S02]  /*1430*/  LOP3.LUT R5, R5, R28, RZ, 0xfc, !PT ;  /* 0x0000001c05057212 */ /* 0x000fe400078efcff */
[----:B------:R-:W-:Y:S02]  /*1440*/  LOP3.LUT R7, R27, R30, R26, 0xb8, !PT ;  /* 0x0000001e1b077212 */ /* 0x000fe400078eb81a */
[----:B---3--:R-:W-:Y:S02]  /*1450*/  PRMT R28, R9, 0x7770, RZ ;  /* 0x00007770091c7816 */ /* 0x008fe400000000ff */
[----:B------:R-:W-:-:S05]  /*1460*/  IADD3 R7, PT, PT, R7, R2, R5 ;  /* 0x0000000207077210 */ /* 0x000fca0007ffe005 */
[----:B------:R-:W-:-:S05]  /*1470*/  VIADD R7, R7, 0xc1bdceee ;  /* 0xc1bdceee07077836 */ /* 0x000fca0000000000 */
[----:B------:R-:W-:-:S04]  /*1480*/  LEA.HI R29, R7, R30, R7, 0x16 ;  /* 0x0000001e071d7211 */ /* 0x000fc800078fb007 */
[----:B------:R-:W-:-:S04]  /*1490*/  LOP3.LUT R7, R26, R29, R30, 0xb8, !PT ;  /* 0x0000001d1a077212 */ /* 0x000fc800078eb81e */
[----:B------:R-:W-:Y:S02]  /*14a0*/  IADD3 R32, PT, PT, R7, R8, R27 ;  /* 0x0000000807207210 */ /* 0x000fe40007ffe01b */
[C---:B------:R-:W-:Y:S02]  /*14b0*/  PRMT R27, R9.reuse, 0x7771, RZ ;  /* 0x00007771091b7816 */ /* 0x040fe400000000ff */
[C---:B------:R-:W-:Y:S01]  /*14c0*/  PRMT R7, R9.reuse, 0x7772, RZ ;  /* 0x0000777209077816 */ /* 0x040fe200000000ff */
[----:B------:R-:W-:Y:S01]  /*14d0*/  VIADD R34, R32, 0xf57c0faf ;  /* 0xf57c0faf20227836 */ /* 0x000fe20000000000 */
[----:B------:R-:W-:Y:S02]  /*14e0*/  PRMT R27, R28, 0x6540, R27 ;  /* 0x000065401c1b7816 */ /* 0x000fe4000000001b */
[----:B------:R-:W-:Y:S01]  /*14f0*/  PRMT R9, R9, 0x7773, RZ ;  /* 0x0000777309097816 */ /* 0x000fe200000000ff */
[----:B------:R-:W-:-:S04]  /*1500*/  IMAD.U32 R28, R7, 0x10000, RZ ;  /* 0x00010000071c7824 */ /* 0x000fc800078e00ff */
[----:B------:R-:W-:Y:S01]  /*1510*/  IMAD.SHL.U32 R32, R9, 0x1000000, RZ ;  /* 0x0100000009207824 */ /* 0x000fe200078e00ff */
[----:B------:R-:W-:Y:S02]  /*1520*/  LOP3.LUT R7, R27, 0xff0000, R28, 0xf8, !PT ;  /* 0x00ff00001b077812 */ /* 0x000fe400078ef81c */
[----:B------:R-:W-:Y:S02]  /*1530*/  LEA.HI R28, R34, R29, R34, 0x7 ;  /* 0x0000001d221c7211 */ /* 0x000fe400078f3822 */
[----:B------:R-:W-:Y:S02]  /*1540*/  LOP3.LUT R7, R7, R32, RZ, 0xfc, !PT ;  /* 0x0000002007077212 */ /* 0x000fe400078efcff */
[----:B------:R-:W-:Y:S02]  /*1550*/  LOP3.LUT R9, R30, R28, R29, 0xb8, !PT ;  /* 0x0000001c1e097212 */ /* 0x000fe400078eb81d */
[----:B------:R-:W-:Y:S02]  /*1560*/  PRMT R27, R10, 0x7770, RZ ;  /* 0x000077700a1b7816 */ /* 0x000fe400000000ff */
[----:B------:R-:W-:-:S02]  /*1570*/  IADD3 R32, PT, PT, R9, R7, R26 ;  /* 0x0000000709207210 */ /* 0x000fc40007ffe01a */
[C---:B------:R-:W-:Y:S02]  /*1580*/  PRMT R9, R10.reuse, 0x7772, RZ ;  /* 0x000077720a097816 */ /* 0x040fe400000000ff */
[C---:B------:R-:W-:Y:S02]  /*1590*/  PRMT R26, R10.reuse, 0x7771, RZ ;  /* 0x000077710a1a7816 */ /* 0x040fe400000000ff */
[----:B------:R-:W-:Y:S01]  /*15a0*/  PRMT R10, R10, 0x7773, RZ ;  /* 0x000077730a0a7816 */ /* 0x000fe200000000ff */
[----:B------:R-:W-:Y:S01]  /*15b0*/  IMAD.U32 R9, R9, 0x10000, RZ ;  /* 0x0001000009097824 */ /* 0x000fe200078e00ff */
[----:B------:R-:W-:Y:S01]  /*15c0*/  PRMT R26, R27, 0x6540, R26 ;  /* 0x000065401b1a7816 */ /* 0x000fe2000000001a */
[----:B------:R-:W-:Y:S02]  /*15d0*/  VIADD R27, R32, 0x4787c62a ;  /* 0x4787c62a201b7836 */ /* 0x000fe40000000000 */
[----:B------:R-:W-:Y:S01]  /*15e0*/  IMAD.SHL.U32 R10, R10, 0x1000000, RZ ;  /* 0x010000000a0a7824 */ /* 0x000fe200078e00ff */
[----:B------:R-:W-:-:S02]  /*15f0*/  LOP3.LUT R9, R26, 0xff0000, R9, 0xf8, !PT ;  /* 0x00ff00001a097812 */ /* 0x000fc400078ef809 */
[----:B------:R-:W-:Y:S02]  /*1600*/  LEA.HI R26, R27, R28, R27, 0xc ;  /* 0x0000001c1b1a7211 */ /* 0x000fe400078f601b */
[----:B------:R-:W-:Y:S02]  /*1610*/  LOP3.LUT R9, R9, R10, RZ, 0xfc, !PT ;  /* 0x0000000a09097212 */ /* 0x000fe400078efcff */
[----:B------:R-:W-:Y:S02]  /*1620*/  LOP3.LUT R10, R29, R26, R28, 0xb8, !PT ;  /* 0x0000001a1d0a7212 */ /* 0x000fe400078eb81c */
[C---:B------:R-:W-:Y:S02]  /*1630*/  PRMT R27, R11.reuse, 0x7771, RZ ;  /* 0x000077710b1b7816 */ /* 0x040fe400000000ff */
[----:B------:R-:W-:Y:S02]  /*1640*/  IADD3 R32, PT, PT, R10, R9, R30 ;  /* 0x000000090a207210 */ /* 0x000fe40007ffe01e */
[----:B------:R-:W-:-:S02]  /*1650*/  PRMT R10, R11, 0x7772, RZ ;  /* 0x000077720b0a7816 */ /* 0x000fc400000000ff */
[C---:B------:R-:W-:Y:S01]  /*1660*/  PRMT R30, R11.reuse, 0x7770, RZ ;  /* 0x000077700b1e7816 */ /* 0x040fe200000000ff */
[----:B------:R-:W-:Y:S01]  /*1670*/  VIADD R33, R32, 0xa8304613 ;  /* 0xa830461320217836 */ /* 0x000fe20000000000 */
[----:B------:R-:W-:Y:S01]  /*1680*/  PRMT R11, R11, 0x7773, RZ ;  /* 0x000077730b0b7816 */ /* 0x000fe200000000ff */
[----:B------:R-:W-:Y:S01]  /*1690*/  IMAD.U32 R10, R10, 0x10000, RZ ;  /* 0x000100000a0a7824 */ /* 0x000fe200078e00ff */
[----:B------:R-:W-:Y:S02]  /*16a0*/  PRMT R27, R30, 0x6540, R27 ;  /* 0x000065401e1b7816 */ /* 0x000fe4000000001b */
[----:B------:R-:W-:Y:S01]  /*16b0*/  LEA.HI R30, R33, R26, R33, 0x11 ;  /* 0x0000001a211e7211 */ /* 0x000fe200078f8821 */
[----:B------:R-:W-:Y:S01]  /*16c0*/  IMAD.SHL.U32 R11, R11, 0x1000000, RZ ;  /* 0x010000000b0b7824 */ /* 0x000fe200078e00ff */
[----:B------:R-:W-:-:S04]  /*16d0*/  LOP3.LUT R10, R27, 0xff0000, R10, 0xf8, !PT ;  /* 0x00ff00001b0a7812 */ /* 0x000fc800078ef80a */
[----:B------:R-:W-:Y:S02]  /*16e0*/  LOP3.LUT R10, R10, R11, RZ, 0xfc, !PT ;  /* 0x0000000b0a0a7212 */ /* 0x000fe400078efcff */
[----:B------:R-:W-:-:S04]  /*16f0*/  LOP3.LUT R11, R28, R30, R26, 0xb8, !PT ;  /* 0x0000001e1c0b7212 */ /* 0x000fc800078eb81a */
[----:B------:R-:W-:Y:S02]  /*1700*/  IADD3 R11, PT, PT, R11, R10, R29 ;  /* 0x0000000a0b0b7210 */ /* 0x000fe40007ffe01d */
[----:B----4-:R-:W-:-:S03]  /*1710*/  PRMT R29, R17, 0x7771, RZ ;  /* 0x00007771111d7816 */ /* 0x010fc600000000ff */
[----:B------:R-:W-:-:S05]  /*1720*/  VIADD R11, R11, 0xfd469501 ;  /* 0xfd4695010b0b7836 */ /* 0x000fca0000000000 */
[----:B------:R-:W-:-:S04]  /*1730*/  LEA.HI R27, R11, R30, R11, 0x16 ;  /* 0x0000001e0b1b7211 */ /* 0x000fc800078fb00b */
[----:B------:R-:W-:-:S04]  /*1740*/  LOP3.LUT R11, R26, R27, R30, 0xb8, !PT ;  /* 0x0000001b1a0b7212 */ /* 0x000fc800078eb81e */
[----:B------:R-:W-:Y:S02]  /*1750*/  IADD3 R32, PT, PT, R11, R16, R28 ;  /* 0x000000100b207210 */ /* 0x000fe40007ffe01c */
[C---:B------:R-:W-:Y:S02]  /*1760*/  PRMT R11, R17.reuse, 0x7772, RZ ;  /* 0x00007772110b7816 */ /* 0x040fe400000000ff */
[C---:B------:R-:W-:Y:S01]  /*1770*/  PRMT R28, R17.reuse, 0x7770, RZ ;  /* 0x00007770111c7816 */ /* 0x040fe200000000ff */
[----:B------:R-:W-:Y:S01]  /*1780*/  VIADD R34, R32, 0x698098d8 ;  /* 0x698098d820227836 */ /* 0x000fe20000000000 */
[----:B------:R-:W-:Y:S01]  /*1790*/  PRMT R17, R17, 0x7773, RZ ;  /* 0x0000777311117816 */ /* 0x000fe200000000ff */
[----:B------:R-:W-:Y:S01]  /*17a0*/  IMAD.U32 R11, R11, 0x10000, RZ ;  /* 0x000100000b0b7824 */ /* 0x000fe200078e00ff */
[----:B------:R-:W-:Y:S02]  /*17b0*/  PRMT R28, R28, 0x6540, R29 ;  /* 0x000065401c1c7816 */ /* 0x000fe4000000001d */
[----:B------:R-:W-:Y:S01]  /*17c0*/  PRMT R29, R18, 0x7771, RZ ;  /* 0x00007771121d7816 */ /* 0x000fe200000000ff */
[----:B------:R-:W-:Y:S01]  /*17d0*/  IMAD.SHL.U32 R32, R17, 0x1000000, RZ ;  /* 0x0100000011207824 */ /* 0x000fe200078e00ff */
[----:B------:R-:W-:-:S02]  /*17e0*/  LOP3.LUT R11, R28, 0xff0000, R11, 0xf8, !PT ;  /* 0x00ff00001c0b7812 */ /* 0x000fc400078ef80b */
[----:B------:R-:W-:Y:S02]  /*17f0*/  LEA.HI R28, R34, R27, R34, 0x7 ;  /* 0x0000001b221c7211 */ /* 0x000fe400078f3822 */
[----:B------:R-:W-:Y:S02]  /*1800*/  LOP3.LUT R11, R11, R32, RZ, 0xfc, !PT ;  /* 0x000000200b0b7212 */ /* 0x000fe400078efcff */
[----:B------:R-:W-:-:S04]  /*1810*/  LOP3.LUT R17, R30, R28, R27, 0xb8, !PT ;  /* 0x0000001c1e117212 */ /* 0x000fc800078eb81b */
[----:B------:R-:W-:Y:S02]  /*1820*/  IADD3 R32, PT, PT, R17, R11, R26 ;  /* 0x0000000b11207210 */ /* 0x000fe40007ffe01a */
        /* <DEDUP_REMOVED lines=18> */
[----:B------:R-:W-:-:S03]  /*1950*/  PRMT R29, R30, 0x6540, R29 ;  /* 0x000065401e1d7816 */ /* 0x000fc6000000001d */
[----:B------:R-:W-:Y:S01]  /*1960*/  IMAD.SHL.U32 R19, R19, 0x1000000, RZ ;  /* 0x0100000013137824 */ /* 0x000fe200078e00ff */
[----:B------:R-:W-:Y:S02]  /*1970*/  LOP3.LUT R18, R29, 0xff0000, R18, 0xf8, !PT ;  /* 0x00ff00001d127812 */ /* 0x000fe400078ef812 */
[----:B------:R-:W-:Y:S02]  /*1980*/  LEA.HI R29, R33, R26, R33, 0x11 ;  /* 0x0000001a211d7211 */ /* 0x000fe400078f8821 */
[----:B------:R-:W-:Y:S02]  /*1990*/  LOP3.LUT R18, R18, R19, RZ, 0xfc, !PT ;  /* 0x0000001312127212 */ /* 0x000fe400078efcff */
[----:B------:R-:W-:Y:S02]  /*19a0*/  LOP3.LUT R19, R28, R29, R26, 0xb8, !PT ;  /* 0x0000001d1c137212 */ /* 0x000fe400078eb81a */
[----:B-----5:R-:W-:Y:S02]  /*19b0*/  PRMT R33, R21, 0x7770, RZ ;  /* 0x0000777015217816 */ /* 0x020fe400000000ff */
[----:B------:R-:W-:-:S05]  /*19c0*/  IADD3 R19, PT, PT, R19, R18, R27 ;  /* 0x0000001213137210 */ /* 0x000fca0007ffe01b */
[----:B------:R-:W-:-:S05]  /*19d0*/  VIADD R30, R19, 0x895cd7be ;  /* 0x895cd7be131e7836 */ /* 0x000fca0000000000 */
[----:B------:R-:W-:Y:S02]  /*19e0*/  LEA.HI R27, R30, R29, R30, 0x16 ;  /* 0x0000001d1e1b7211 */ /* 0x000fe400078fb01e */
[----:B------:R-:W-:Y:S02]  /*19f0*/  PRMT R30, R21, 0x7771, RZ ;  /* 0x00007771151e7816 */ /* 0x000fe400000000ff */
[----:B------:R-:W-:Y:S02]  /*1a00*/  LOP3.LUT R19, R26, R27, R29, 0xb8, !PT ;  /* 0x0000001b1a137212 */ /* 0x000fe400078eb81d */
[----:B------:R-:W-:Y:S02]  /*1a10*/  PRMT R30, R33, 0x6540, R30 ;  /* 0x00006540211e7816 */ /* 0x000fe4000000001e */
[----:B------:R-:W-:Y:S02]  /*1a20*/  IADD3 R28, PT, PT, R19, R20, R28 ;  /* 0x00000014131c7210 */ /* 0x000fe40007ffe01c */
[----:B------:R-:W-:-:S02]  /*1a30*/  PRMT R19, R21, 0x7772, RZ ;  /* 0x0000777215137816 */ /* 0x000fc400000000ff */
[----:B------:R-:W-:Y:S01]  /*1a40*/  PRMT R21, R21, 0x7773, RZ ;  /* 0x0000777315157816 */ /* 0x000fe200000000ff */
[----:B------:R-:W-:Y:S01]  /*1a50*/  VIADD R28, R28, 0x6b901122 ;  /* 0x6b9011221c1c7836 */ /* 0x000fe20000000000 */
[----:B------:R-:W-:Y:S01]  /*1a60*/  PRMT R33, R22, 0x7770, RZ ;  /* 0x0000777016217816 */ /* 0x000fe200000000ff */
[----:B------:R-:W-:Y:S02]  /*1a70*/  IMAD.U32 R19, R19, 0x10000, RZ ;  /* 0x0001000013137824 */ /* 0x000fe400078e00ff */
[----:B------:R-:W-:Y:S01]  /*1a80*/  IMAD.SHL.U32 R32, R21, 0x1000000, RZ ;  /* 0x0100000015207824 */ /* 0x000fe200078e00ff */
[----:B------:R-:W-:Y:S02]  /*1a90*/  LEA.HI R28, R28, R27, R28, 0x7 ;  /* 0x0000001b1c1c7211 */ /* 0x000fe400078f381c */
[----:B------:R-:W-:Y:S02]  /*1aa0*/  LOP3.LUT R19, R30, 0xff0000, R19, 0xf8, !PT ;  /* 0x00ff00001e137812 */ /* 0x000fe400078ef813 */
[----:B------:R-:W-:-:S02]  /*1ab0*/  LOP3.LUT R21, R29, R28, R27, 0xb8, !PT ;  /* 0x0000001c1d157212 */ /* 0x000fc400078eb81b */
[----:B------:R-:W-:Y:S02]  /*1ac0*/  LOP3.LUT R19, R19, R32, RZ, 0xfc, !PT ;  /* 0x0000002013137212 */ /* 0x000fe400078efcff */
[C---:B------:R-:W-:Y:S02]  /*1ad0*/  PRMT R30, R22.reuse, 0x7771, RZ ;  /* 0x00007771161e7816 */ /* 0x040fe400000000ff */
[----:B------:R-:W-:Y:S02]  /*1ae0*/  IADD3 R26, PT, PT, R21, R19, R26 ;  /* 0x00000013151a7210 */ /* 0x000fe40007ffe01a */
[C---:B------:R-:W-:Y:S02]  /*1af0*/  PRMT R21, R22.reuse, 0x7772, RZ ;  /* 0x0000777216157816 */ /* 0x040fe400000000ff */
[----:B------:R-:W-:Y:S02]  /*1b00*/  PRMT R22, R22, 0x7773, RZ ;  /* 0x0000777316167816 */ /* 0x000fe400000000ff */
[----:B------:R-:W-:Y:S01]  /*1b10*/  PRMT R30, R33, 0x6540, R30 ;  /* 0x00006540211e7816 */ /* 0x000fe2000000001e */
[----:B------:R-:W-:-:S02]  /*1b20*/  IMAD.U32 R21, R21, 0x10000, RZ ;  /* 0x0001000015157824 */ /* 0x000fc400078e00ff */
[----:B------:R-:W-:Y:S02]  /*1b30*/  VIADD R33, R26, 0xfd987193 ;  /* 0xfd9871931a217836 */ /* 0x000fe40000000000 */
[----:B------:R-:W-:Y:S01]  /*1b40*/  IMAD.SHL.U32 R22, R22, 0x1000000, RZ ;  /* 0x0100000016167824 */ /* 0x000fe200078e00ff */
[----:B------:R-:W-:Y:S02]  /*1b50*/  LOP3.LUT R21, R30, 0xff0000, R21, 0xf8, !PT ;  /* 0x00ff00001e157812 */ /* 0x000fe400078ef815 */
[----:B------:R-:W-:Y:S02]  /*1b60*/  LEA.HI R26, R33, R28, R33, 0xc ;  /* 0x0000001c211a7211 */ /* 0x000fe400078f6021 */
[----:B------:R-:W-:Y:S02]  /*1b70*/  LOP3.LUT R21, R21, R22, RZ, 0xfc, !PT ;  /* 0x0000001615157212 */ /* 0x000fe400078efcff */
[----:B------:R-:W-:Y:S02]  /*1b80*/  LOP3.LUT R22, R27, R26, R28, 0xb8, !PT ;  /* 0x0000001a1b167212 */ /* 0x000fe400078eb81c */
[----:B------:R-:W-:-:S02]  /*1b90*/  PRMT R30, R23, 0x7771, RZ ;  /* 0x00007771171e7816 */ /* 0x000fc400000000ff */
[----:B------:R-:W-:Y:S02]  /*1ba0*/  IADD3 R32, PT, PT, R22, R21, R29 ;  /* 0x0000001516207210 */ /* 0x000fe40007ffe01d */
[C---:B------:R-:W-:Y:S02]  /*1bb0*/  PRMT R22, R23.reuse, 0x7772, RZ ;  /* 0x0000777217167816 */ /* 0x040fe400000000ff */
        /* <DEDUP_REMOVED lines=9> */
[----:B------:R-:W-:-:S04]  /*1c50*/  LOP3.LUT R29, R28, R23, R26, 0xb8, !PT ;  /* 0x000000171c1d7212 */ /* 0x000fc800078eb81a */
[----:B------:R-:W-:-:S05]  /*1c60*/  IADD3 R29, PT, PT, R29, R22, R27 ;  /* 0x000000161d1d7210 */ /* 0x000fca0007ffe01b */
[----:B------:R-:W-:-:S05]  /*1c70*/  VIADD R30, R29, 0x49b40821 ;  /* 0x49b408211d1e7836 */ /* 0x000fca0000000000 */
[----:B------:R-:W-:-:S04]  /*1c80*/  LEA.HI R27, R30, R23, R30, 0x16 ;  /* 0x000000171e1b7211 */ /* 0x000fc800078fb01e */
        /* <DEDUP_REMOVED lines=180> */
[----:B------:R-:W-:Y:S01]  /*27d0*/  LOP3.LUT R8, R5, R4, R16, 0x2d, !PT ;  /* 0x0000000405087212 */ /* 0x000fe200078e2d10 */
[----:B------:R-:W-:-:S03]  /*27e0*/  IMAD.IADD R31, R4, 0x1, R31 ;  /* 0x00000001041f7824 */ /* 0x000fc600078e021f */
[----:B------:R-:W-:-:S05]  /*27f0*/  IADD3 R8, PT, PT, R8, R18, R7 ;  /* 0x0000001208087210 */ /* 0x000fca0007ffe007 */
[----:B------:R-:W-:-:S05]  /*2800*/  VIADD R7, R8, 0xbd3af235 ;  /* 0xbd3af23508077836 */ /* 0x000fca0000000000 */
[----:B------:R-:W-:-:S04]  /*2810*/  LEA.HI R7, R7, R4, R7, 0xa ;  /* 0x0000000407077211 */ /* 0x000fc800078f5007 */
[----:B------:R-:W-:Y:S01]  /*2820*/  LOP3.LUT R9, R4, R7, R5, 0x2d, !PT ;  /* 0x0000000704097212 */ /* 0x000fe200078e2d05 */
[----:B------:R-:W-:-:S03]  /*2830*/  IMAD.IADD R3, R7, 0x1, R3 ;  /* 0x0000000107037824 */ /* 0x000fc600078e0203 */
[----:B------:R-:W-:-:S05]  /*2840*/  IADD3 R9, PT, PT, R9, R6, R16 ;  /* 0x0000000609097210 */ /* 0x000fca0007ffe010 */
[----:B------:R-:W-:Y:S02]  /*2850*/  VIADD R6, R9, 0x2ad7d2bb ;  /* 0x2ad7d2bb09067836 */ /* 0x000fe40000000000 */
[----:B------:R-:W-:Y:S02]  /*2860*/  IMAD.MOV.U32 R9, RZ, RZ, R25 ;  /* 0x000000ffff097224 */ /* 0x000fe400078e0019 */
[----:B------:R-:W-:Y:S01]  /*2870*/  VIADD R25, R25, 0x40 ;  /* 0x0000004019197836 */ /* 0x000fe20000000000 */
[----:B------:R-:W-:-:S04]  /*2880*/  LEA.HI R6, R6, R7, R6, 0xf ;  /* 0x0000000706067211 */ /* 0x000fc800078f7806 */
[----:B------:R-:W-:Y:S01]  /*2890*/  ISETP.GT.U32.AND P0, PT, R25, R0, PT ;  /* 0x000000001900720c */ /* 0x000fe20003f04070 */
[----:B------:R-:W-:Y:S01]  /*28a0*/  IMAD.IADD R15, R6, 0x1, R15 ;  /* 0x00000001060f7824 */ /* 0x000fe200078e020f */
[----:B------:R-:W-:Y:S01]  /*28b0*/  LOP3.LUT R8, R7, R6, R4, 0x2d, !PT ;  /* 0x0000000607087212 */ /* 0x000fe200078e2d04 */
[----:B------:R-:W-:-:S03]  /*28c0*/  IMAD.MOV.U32 R4, RZ, RZ, R9 ;  /* 0x000000ffff047224 */ /* 0x000fc600078e0009 */
[----:B------:R-:W-:Y:S01]  /*28d0*/  IADD3 R8, PT, PT, R8, R11, R5 ;  /* 0x0000000b08087210 */ /* 0x000fe20007ffe005 */
[----:B------:R-:W-:-:S04]  /*28e0*/  IMAD.IADD R5, R6, 0x1, R2 ;  /* 0x0000000106057824 */ /* 0x000fc800078e0202 */
[----:B------:R-:W-:-:S05]  /*28f0*/  VIADD R8, R8, 0xeb86d391 ;  /* 0xeb86d39108087836 */ /* 0x000fca0000000000 */
[----:B------:R-:W-:Y:S01]  /*2900*/  LEA.HI R2, R8, R5, R8, 0x15 ;  /* 0x0000000508027211 */ /* 0x000fe200078fa808 */
[----:B------:R-:W-:Y:S06]  /*2910*/  @!P0 BRA `(.L_x_20) ;  /* 0xffffffe800188947 */ /* 0x000fec000383ffff */
[----:B------:R-:W-:Y:S05]  /*2920*/  BSYNC.RECONVERGENT B1 ;  /* 0x0000000000017941 */ /* 0x000fea0003800200 */
.L_x_19:
[----:B------:R-:W-:-:S07]  /*2930*/  IMAD.MOV.U32 R5, RZ, RZ, R9 ;  /* 0x000000ffff057224 */ /* 0x000fce00078e0009 */
.L_x_18:
[----:B------:R-:W-:Y:S05]  /*2940*/  BSYNC.RECONVERGENT B0 ;  /* 0x0000000000007941 */ /* 0x000fea0003800200 */
.L_x_17:
[----:B------:R-:W-:Y:S01]  /*2950*/  IMAD.IADD R11, R0, 0x1, -R5 ;  /* 0x00000001000b7824 */ /* 0x000fe200078e0a05 */
[----:B------:R-:W-:Y:S01]  /*2960*/  IADD3 R7, PT, PT, R5, 0x40, -R0 ;  /* 0x0000004005077810 */ /* 0x000fe20007ffe800 */
[----:B------:R-:W-:Y:S03]  /*2970*/  BSSY.RECONVERGENT B0, `(.L_x_21) ;  /* 0x000000f000007945 */ /* 0x000fe60003800200 */
[----:B------:R-:W-:Y:S02]  /*2980*/  ISETP.NE.AND P0, PT, R11, RZ, PT ;  /* 0x000000ff0b00720c */ /* 0x000fe40003f05270 */
[----:B------:R-:W-:-:S11]  /*2990*/  ISETP.NE.AND P1, PT, R7, RZ, PT ;  /* 0x000000ff0700720c */ /* 0x000fd60003f25270 */
[----:B------:R-:W-:Y:S05]  /*29a0*/  @!P0 BRA `(.L_x_22) ;  /* 0x00000000002c8947 */ /* 0x000fea0003800000 */
[----:B------:R-:W-:Y:S02]  /*29b0*/  IMAD.MOV.U32 R4, RZ, RZ, RZ ;  /* 0x000000ffff047224 */ /* 0x000fe400078e00ff */
[----:B------:R-:W-:-:S07]  /*29c0*/  IMAD.MOV.U32 R8, RZ, RZ, RZ ;  /* 0x000000ffff087224 */ /* 0x000fce00078e00ff */
.L_x_23:
[----:B0-----:R-:W-:-:S06]  /*29d0*/  IADD3 R6, PT, PT, R1, R5, R4 ;  /* 0x0000000501067210 */ /* 0x001fcc0007ffe004 */
[----:B------:R-:W2:Y:S01]  /*29e0*/  LDL.U8 R6, [R6+0x40] ;  /* 0x0000400006067983 */ /* 0x000ea20000100000 */
[----:B------:R-:W-:Y:S01]  /*29f0*/  IMAD.IADD R9, R1, 0x1, R4 ;  /* 0x0000000101097824 */ /* 0x000fe200078e0204 */
[----:B------:R-:W-:-:S05]  /*2a00*/  IADD3 R4, P0, PT, R4, 0x1, RZ ;  /* 0x0000000104047810 */ /* 0x000fca0007f1e0ff */
[----:B------:R-:W-:Y:S01]  /*2a10*/  IMAD.X R8, RZ, RZ, R8, P0 ;  /* 0x000000ffff087224 */ /* 0x000fe200000e0608 */
[----:B------:R-:W-:-:S04]  /*2a20*/  ISETP.GE.U32.AND P0, PT, R4, R11, PT ;  /* 0x0000000b0400720c */ /* 0x000fc80003f06070 */
[----:B------:R-:W-:Y:S01]  /*2a30*/  ISETP.GE.U32.AND.EX P0, PT, R8, RZ, PT, P0 ;  /* 0x000000ff0800720c */ /* 0x000fe20003f06100 */
[----:B--2---:R0:W-:-:S12]  /*2a40*/  STL.U8 [R9], R6 ;  /* 0x0000000609007387 */ /* 0x0041d80000100000 */
[----:B------:R-:W-:Y:S05]  /*2a50*/  @!P0 BRA `(.L_x_23) ;  /* 0xfffffffc00dc8947 */ /* 0x000fea000383ffff */
.L_x_22:
[----:B------:R-:W-:Y:S05]  /*2a60*/  BSYNC.RECONVERGENT B0 ;  /* 0x0000000000007941 */ /* 0x000fea0003800200 */
.L_x_21:
[----:B------:R-:W-:Y:S04]  /*2a70*/  BSSY.RECONVERGENT B0, `(.L_x_24) ;  /* 0x0000045000007945 */ /* 0x000fe80003800200 */
[----:B------:R-:W-:Y:S05]  /*2a80*/  @!P1 BRA `(.L_x_25) ;  /* 0x00000004000c9947 */ /* 0x000fea0003800000 */
[----:B------:R-:W-:Y:S01]  /*2a90*/  ISETP.GT.U32.AND P0, PT, R7, RZ, PT ;  /* 0x000000ff0700720c */ /* 0x000fe20003f04070 */
[----:B------:R-:W-:Y:S02]  /*2aa0*/  IMAD.MOV.U32 R4, RZ, RZ, RZ ;  /* 0x000000ffff047224 */ /* 0x000fe400078e00ff */
[----:B0-----:R-:W-:Y:S01]  /*2ab0*/  IMAD.MOV.U32 R6, RZ, RZ, RZ ;  /* 0x000000ffff067224 */ /* 0x001fe200078e00ff */
[----:B------:R-:W-:-:S13]  /*2ac0*/  ISETP.GT.U32.AND.EX P0, PT, RZ, RZ, PT, P0 ;  /* 0x000000ffff00720c */ /* 0x000fda0003f04100 */
[----:B------:R-:W0:Y:S02]  /*2ad0*/  @!P0 LDC.64 R8, c[0x4][RZ] ;  /* 0x01000000ff088b82 */ /* 0x000e240000000a00 */
[----:B0-----:R-:W-:-:S05]  /*2ae0*/  @!P0 IADD3 R8, P1, PT, R4, R8, RZ ;  /* 0x0000000804088210 */ /* 0x001fca0007f3e0ff */
[----:B------:R-:W-:-:S05]  /*2af0*/  @!P0 IMAD.X R9, R6, 0x1, R9, P1 ;  /* 0x0000000106098824 */ /* 0x000fca00008e0609 */
[----:B------:R-:W2:Y:S01]  /*2b00*/  @!P0 LDG.E.U8.CONSTANT R8, desc[UR8][R8.64] ;  /* 0x0000000808088981 */ /* 0x000ea2000c1e9100 */
[----:B------:R-:W-:Y:S01]  /*2b10*/  IMAD.IADD R5, R0, 0x1, -R5 ;  /* 0x0000000100057824 */ /* 0x000fe200078e0a05 */
[----:B------:R-:W-:Y:S01]  /*2b20*/  BSSY.RECONVERGENT B1, `(.L_x_26) ;  /* 0x0000020000017945 */ /* 0x000fe20003800200 */
[----:B------:R-:W-:-:S03]  /*2b30*/  @!P0 IMAD.MOV.U32 R6, RZ, RZ, RZ ;  /* 0x000000ffff068224 */ /* 0x000fc600078e00ff */
[----:B------:R-:W-:Y:S01]  /*2b40*/  @!P0 IADD3 R11, PT, PT, R1, R5, R4 ;  /* 0x00000005010b8210 */ /* 0x000fe20007ffe004 */
[----:B------:R-:W-:-:S05]  /*2b50*/  @!P0 IMAD.MOV.U32 R4, RZ, RZ, 0x1 ;  /* 0x00000001ff048424 */ /* 0x000fca00078e00ff */
[CC--:B------:R-:W-:Y:S02]  /*2b60*/  IADD3 R10, P3, PT, R7.reuse, -R4.reuse, RZ ;  /* 0x80000004070a7210 */ /* 0x0c0fe40007f7e0ff */
[----:B------:R-:W-:Y:S02]  /*2b70*/  ISETP.GT.U32.AND P2, PT, R7, R4, PT ;  /* 0x000000040700720c */ /* 0x000fe40003f44070 */
[----:B------:R-:W-:Y:S01]  /*2b80*/  ISETP.LE.U32.AND P1, PT, R10, 0x3, PT ;  /* 0x000000030a00780c */ /* 0x000fe20003f23070 */
[----:B------:R-:W-:Y:S01]  /*2b90*/  IMAD.X R10, RZ, RZ, ~R6, P3 ;  /* 0x000000ffff0a7224 */ /* 0x000fe200018e0e06 */
[----:B------:R-:W-:-:S04]  /*2ba0*/  ISETP.GT.U32.AND.EX P2, PT, RZ, R6, PT, P2 ;  /* 0x00000006ff00720c */ /* 0x000fc80003f44120 */
[----:B------:R-:W-:Y:S01]  /*2bb0*/  ISETP.LE.U32.OR.EX P1, PT, R10, RZ, !P2, P1 ;  /* 0x000000ff0a00720c */ /* 0x000fe20005723510 */
[----:B--2---:R0:W-:-:S12]  /*2bc0*/  @!P0 STL.U8 [R11], R8 ;  /* 0x000000080b008387 */ /* 0x0041d80000100000 */
[----:B------:R-:W-:Y:S05]  /*2bd0*/  @P1 BRA `(.L_x_27) ;  /* 0x0000000000501947 */ /* 0x000fea0003800000 */
[----:B------:R-:W-:Y:S02]  /*2be0*/  IADD3 R19, P1, PT, R7, -0x3, RZ ;  /* 0xfffffffd07137810 */ /* 0x000fe40007f3e0ff */
[----:B------:R-:W-:-:S03]  /*2bf0*/  PLOP3.LUT P0, PT, PT, PT, PT, 0x8, 0x80 ;  /* 0x000000000080781c */ /* 0x000fc60003f0e170 */
[----:B------:R-:W-:-:S10]  /*2c00*/  IMAD.X R21, RZ, RZ, -0x1, P1 ;  /* 0xffffffffff157424 */ /* 0x000fd400008e06ff */
.L_x_28:
[----:B------:R-:W0:Y:S02]  /*2c10*/  LDCU.64 UR4, c[0x4][URZ] ;  /* 0x01000000ff0477ac */ /* 0x000e240008000a00 */
[----:B0-----:R-:W-:-:S04]  /*2c20*/  IADD3 R8, P1, PT, R4, UR4, RZ ;  /* 0x0000000404087c10 */ /* 0x001fc8000ff3e0ff */
[----:B------:R-:W-:-:S05]  /*2c30*/  IADD3.X R9, PT, PT, R6, UR5, RZ, P1, !PT ;  /* 0x0000000506097c10 */ /* 0x000fca0008ffe4ff */
[----:B-1----:R-:W2:Y:S04]  /*2c40*/  LDG.E.U8.CONSTANT R10, desc[UR8][R8.64] ;  /* 0x00000008080a7981 */ /* 0x002ea8000c1e9100 */
[----:B------:R-:W3:Y:S04]  /*2c50*/  LDG.E.U8.CONSTANT R11, desc[UR8][R8.64+0x1] ;  /* 0x00000108080b7981 */ /* 0x000ee8000c1e9100 */
[----:B------:R-:W4:Y:S04]  /*2c60*/  LDG.E.U8.CONSTANT R16, desc[UR8][R8.64+0x2] ;  /* 0x0000020808107981 */ /* 0x000f28000c1e9100 */
[----:B------:R-:W5:Y:S01]  /*2c70*/  LDG.E.U8.CONSTANT R17, desc[UR8][R8.64+0x3] ;  /* 0x0000030808117981 */ /* 0x000f62000c1e9100 */
[----:B------:R-:W-:-:S02]  /*2c80*/  IADD3 R18, PT, PT, R1, R5, R4 ;  /* 0x0000000501127210 */ /* 0x000fc40007ffe004 */
[----:B------:R-:W-:-:S05]  /*2c90*/  IADD3 R4, P1, PT, R4, 0x4, RZ ;  /* 0x0000000404047810 */ /* 0x000fca0007f3e0ff */
[----:B------:R-:W-:Y:S01]  /*2ca0*/  IMAD.X R6, RZ, RZ, R6, P1 ;  /* 0x000000ffff067224 */ /* 0x000fe200008e0606 */
[----:B------:R-:W-:-:S04]  /*2cb0*/  ISETP.GE.U32.AND P1, PT, R4, R19, PT ;  /* 0x000000130400720c */ /* 0x000fc80003f26070 */
[----:B------:R-:W-:Y:S01]  /*2cc0*/  ISETP.GE.U32.AND.EX P1, PT, R6, R21, PT, P1 ;  /* 0x000000150600720c */ /* 0x000fe20003f26110 */
[----:B--2---:R1:W-:Y:S04]  /*2cd0*/  STL.U8 [R18], R10 ;  /* 0x0000000a12007387 */ /* 0x0043e80000100000 */
[----:B---3--:R1:W-:Y:S04]  /*2ce0*/  STL.U8 [R18+0x1], R11 ;  /* 0x0000010b12007387 */ /* 0x0083e80000100000 */
[----:B----4-:R1:W-:Y:S04]  /*2cf0*/  STL.U8 [R18+0x2], R16 ;  /* 0x0000021012007387 */ /* 0x0103e80000100000 */
[----:B-----5:R1:W-:Y:S01]  /*2d00*/  STL.U8 [R18+0x3], R17 ;  /* 0x0000031112007387 */ /* 0x0203e20000100000 */
[----:B------:R-:W-:Y:S05]  /*2d10*/  @!P1 BRA `(.L_x_28) ;  /* 0xfffffffc00bc9947 */ /* 0x000fea000383ffff */
.L_x_27:
[----:B------:R-:W-:Y:S05]  /*2d20*/  BSYNC.RECONVERGENT B1 ;  /* 0x0000000000017941 */ /* 0x000fea0003800200 */
.L_x_26:
[CC--:B0-----:R-:W-:Y:S02]  /*2d30*/  IADD3 R8, P3, PT, R7.reuse, -R4.reuse, RZ ;  /* 0x8000000407087210 */ /* 0x0c1fe40007f7e0ff */
[----:B------:R-:W-:Y:S02]  /*2d40*/  ISETP.GT.U32.AND P2, PT, R7, R4, PT ;  /* 0x000000040700720c */ /* 0x000fe40003f44070 */
[----:B------:R-:W-:Y:S01]  /*2d50*/  ISETP.LE.U32.AND P1, PT, R8, 0x1, PT ;  /* 0x000000010800780c */ /* 0x000fe20003f23070 */
[----:B------:R-:W-:Y:S01]  /*2d60*/  IMAD.X R8, RZ, RZ, ~R6, P3 ;  /* 0x000000ffff087224 */ /* 0x000fe200018e0e06 */
[----:B------:R-:W-:-:S04]  /*2d70*/  ISETP.GT.U32.AND.EX P2, PT, RZ, R6, PT, P2 ;  /* 0x00000006ff00720c */ /* 0x000fc80003f44120 */
[----:B------:R-:W-:-:S13]  /*2d80*/  ISETP.LE.U32.OR.EX P1, PT, R8, RZ, !P2, P1 ;  /* 0x000000ff0800720c */ /* 0x000fda0005723510 */
[----:B-1----:R-:W0:Y:S01]  /*2d90*/  @!P1 LDC.64 R10, c[0x4][RZ] ;  /* 0x01000000ff0a9b82 */ /* 0x002e220000000a00 */
[----:B------:R-:W-:Y:S02]  /*2da0*/  @!P1 IADD3 R16, PT, PT, R1, R5, R4 ;  /* 0x0000000501109210 */ /* 0x000fe40007ffe004 */
[----:B------:R-:W-:Y:S02]  /*2db0*/  @!P1 PLOP3.LUT P0, PT, PT, PT, PT, 0x8, 0x80 ;  /* 0x000000000080981c */ /* 0x000fe40003f0e170 */
[C---:B0-----:R-:W-:Y:S02]  /*2dc0*/  @!P1 IADD3 R10, P2, PT, R4.reuse, R10, RZ ;  /* 0x0000000a040a9210 */ /* 0x041fe40007f5e0ff */
[----:B------:R-:W-:-:S03]  /*2dd0*/  @!P1 IADD3 R4, P3, PT, R4, 0x2, RZ ;  /* 0x0000000204049810 */ /* 0x000fc60007f7e0ff */
[----:B------:R-:W-:Y:S01]  /*2de0*/  @!P1 IMAD.X R11, R6, 0x1, R11, P2 ;  /* 0x00000001060b9824 */ /* 0x000fe200010e060b */
[----:B------:R-:W-:Y:S01]  /*2df0*/  ISETP.LT.U32.AND P2, PT, R4, R7, PT ;  /* 0x000000070400720c */ /* 0x000fe20003f41070 */
[----:B------:R-:W-:-:S03]  /*2e00*/  @!P1 IMAD.X R6, RZ, RZ, R6, P3 ;  /* 0x000000ffff069224 */ /* 0x000fc600018e0606 */
[----:B------:R-:W2:Y:S02]  /*2e10*/  @!P1 LDG.E.U8.CONSTANT R7, desc[UR8][R10.64] ;  /* 0x000000080a079981 */ /* 0x000ea4000c1e9100 */
[----:B------:R-:W-:-:S13]  /*2e20*/  ISETP.LT.U32.OR.EX P0, PT, R6, RZ, P0, P2 ;  /* 0x000000ff0600720c */ /* 0x000fda0000701520 */
[----:B------:R-:W0:Y:S02]  /*2e30*/  @P0 LDC.64 R8, c[0x4][RZ] ;  /* 0x01000000ff080b82 */ /* 0x000e240000000a00 */
[----:B0-----:R-:W-:-:S05]  /*2e40*/  @P0 IADD3 R8, P2, PT, R4, R8, RZ ;  /* 0x0000000804080210 */ /* 0x001fca0007f5e0ff */
[----:B------:R-:W-:Y:S02]  /*2e50*/  @P0 IMAD.X R9, R6, 0x1, R9, P2 ;  /* 0x0000000106090824 */ /* 0x000fe400010e0609 */
[----:B------:R-:W3:Y:S04]  /*2e60*/  @!P1 LDG.E.U8.CONSTANT R6, desc[UR8][R10.64+0x1] ;  /* 0x000001080a069981 */ /* 0x000ee8000c1e9100 */
[----:B------:R-:W4:Y:S01]  /*2e70*/  @P0 LDG.E.U8.CONSTANT R8, desc[UR8][R8.64] ;  /* 0x0000000808080981 */ /* 0x000f22000c1e9100 */
[----:B------:R-:W-:-:S03]  /*2e80*/  @P0 IADD3 R5, PT, PT, R1, R5, R4 ;  /* 0x0000000501050210 */ /* 0x000fc60007ffe004 */
[----:B--2---:R1:W-:Y:S04]  /*2e90*/  @!P1 STL.U8 [R16], R7 ;  /* 0x0000000710009387 */ /* 0x0043e80000100000 */
[----:B---3--:R1:W-:Y:S04]  /*2ea0*/  @!P1 STL.U8 [R16+0x1], R6 ;  /* 0x0000010610009387 */ /* 0x0083e80000100000 */
[----:B----4-:R1:W-:Y:S02]  /*2eb0*/  @P0 STL.U8 [R5], R8 ;  /* 0x0000000805000387 */ /* 0x0103e40000100000 */
.L_x_25:
[----:B------:R-:W-:Y:S05]  /*2ec0*/  BSYNC.RECONVERGENT B0 ;  /* 0x0000000000007941 */ /* 0x000fea0003800200 */
.L_x_24:
[----:B-1----:R-:W2:Y:S04]  /*2ed0*/  LDL.128 R16, [R1] ;  /* 0x0000000001107983 */ /* 0x002ea80000100c00 */
[----:B0-----:R-:W3:Y:S04]  /*2ee0*/  LDL.128 R4, [R1+0x10] ;  /* 0x0000100001047983 */ /* 0x001ee80000100c00 */
[----:B------:R-:W4:Y:S04]  /*2ef0*/  LDL.128 R8, [R1+0x20] ;  /* 0x0000200001087983 */ /* 0x000f280000100c00 */
[----:B------:R-:W5:Y:S04]  /*2f00*/  LDL.64 R20, [R1+0x30] ;  /* 0x0000300001147983 */ /* 0x000f680000100a00 */
[----:B------:R-:W5:Y:S01]  /*2f10*/  LDL R22, [R1+0x3c] ;  /* 0x00003c0001167983 */ /* 0x000f620000100800 */
[----:B------:R-:W-:Y:S01]  /*2f20*/  LOP3.LUT R26, R2, R15, R3, 0xca, !PT ;  /* 0x0000000f021a7212 */ /* 0x000fe200078eca03 */
[----:B------:R-:W0:Y:S01]  /*2f30*/  S2UR UR4, SR_CTAID.X ;  /* 0x00000000000479c3 */ /* 0x000e220000002500 */
[----:B------:R-:W-:Y:S01]  /*2f40*/  BSSY.RECONVERGENT B1, `(.L_x_29) ;  /* 0x0000154000017945 */ /* 0x000fe20003800200 */
[----:B--2---:R-:W-:-:S02]  /*2f50*/  PRMT R23, R17, 0x7772, RZ ;  /* 0x0000777211177816 */ /* 0x004fc400000000ff */
[C---:B------:R-:W-:Y:S02]  /*2f60*/  PRMT R24, R17.reuse, 0x7771, RZ ;  /* 0x0000777111187816 */ /* 0x040fe400000000ff */
[----:B------:R-:W-:Y:S01]  /*2f70*/  PRMT R25, R17, 0x7770, RZ ;  /* 0x0000777011197816 */ /* 0x000fe200000000ff */
[----:B------:R-:W-:Y:S01]  /*2f80*/  IMAD.U32 R23, R23, 0x10000, RZ ;  /* 0x0001000017177824 */ /* 0x000fe200078e00ff */
[----:B------:R-:W-:Y:S02]  /*2f90*/  IADD3 R26, PT, PT, R16, R31, R26 ;  /* 0x0000001f101a7210 */ /* 0x000fe40007ffe01a */
[----:B------:R-:W-:Y:S02]  /*2fa0*/  PRMT R24, R25, 0x6540, R24 ;  /* 0x0000654019187816 */ /* 0x000fe40000000018 */
[----:B------:R-:W-:Y:S01]  /*2fb0*/  PRMT R17, R17, 0x7773, RZ ;  /* 0x0000777311117816 */ /* 0x000fe200000000ff */
[----:B------:R-:W-:Y:S01]  /*2fc0*/  VIADD R25, R26, 0xd76aa478 ;  /* 0xd76aa4781a197836 */ /* 0x000fe20000000000 */
[----:B------:R-:W-:-:S02]  /*2fd0*/  LOP3.LUT R23, R24, 0xff0000, R23, 0xf8, !PT ;  /* 0x00ff000018177812 */ /* 0x000fc400078ef817 */
[C---:B------:R-:W-:Y:S01]  /*2fe0*/  PRMT R26, R18.reuse, 0x7770, RZ ;  /* 0x00007770121a7816 */ /* 0x040fe200000000ff */
[----:B------:R-:W-:Y:S01]  /*2ff0*/  IMAD.SHL.U32 R24, R17, 0x1000000, RZ ;  /* 0x0100000011187824 */ /* 0x000fe200078e00ff */
[----:B------:R-:W-:Y:S02]  /*3000*/  LEA.HI R25, R25, R2, R25, 0x7 ;  /* 0x0000000219197211 */ /* 0x000fe400078f3819 */
[C---:B------:R-:W-:Y:S02]  /*3010*/  PRMT R17, R18.reuse, 0x7772, RZ ;  /* 0x0000777212117816 */ /* 0x040fe400000000ff */
[----:B------:R-:W-:Y:S02]  /*3020*/  LOP3.LUT R24, R23, R24, RZ, 0xfc, !PT ;  /* 0x0000001817187212 */ /* 0x000fe400078efcff */
[----:B------:R-:W-:Y:S02]  /*3030*/  LOP3.LUT R27, R15, R25, R2, 0xb8, !PT ;  /* 0x000000190f1b7212 */ /* 0x000fe400078eb802 */
[----:B------:R-:W-:-:S02]  /*3040*/  PRMT R23, R18, 0x7771, RZ ;  /* 0x0000777112177816 */ /* 0x000fc400000000ff */
[----:B------:R-:W-:Y:S02]  /*3050*/  IADD3 R27, PT, PT, R27, R3, R24 ;  /* 0x000000031b1b7210 */ /* 0x000fe40007ffe018 */
[----:B------:R-:W-:Y:S01]  /*3060*/  PRMT R23, R26, 0x6540, R23 ;  /* 0x000065401a177816 */ /* 0x000fe20000000017 */
[----:B------:R-:W-:Y:S01]  /*3070*/  IMAD.U32 R26, R17, 0x10000, RZ ;  /* 0x00010000111a7824 */ /* 0x000fe200078e00ff */
[----:B------:R-:W-:Y:S01]  /*3080*/  PRMT R18, R18, 0x7773, RZ ;  /* 0x0000777312127816 */ /* 0x000fe200000000ff */
[----:B------:R-:W-:Y:S01]  /*3090*/  VIADD R28, R27, 0xe8c7b756 ;  /* 0xe8c7b7561b1c7836 */ /* 0x000fe20000000000 */
[----:B------:R-:W-:Y:S02]  /*30a0*/  PRMT R17, R19, 0x7772, RZ ;  /* 0x0000777213117816 */ /* 0x000fe400000000ff */
[----:B------:R-:W-:Y:S01]  /*30b0*/  LOP3.LUT R23, R23, 0xff0000, R26, 0xf8, !PT ;  /* 0x00ff000017177812 */ /* 0x000fe200078ef81a */
[----:B------:R-:W-:Y:S01]  /*30c0*/  IMAD.SHL.U32 R18, R18, 0x1000000, RZ ;  /* 0x0100000012127824 */ /* 0x000fe200078e00ff */
[----:B------:R-:W-:-:S02]  /*30d0*/  LEA.HI R26, R28, R25, R28, 0xc ;  /* 0x000000191c1a7211 */ /* 0x000fc400078f601c */
[----:B------:R-:W-:Y:S02]  /*30e0*/  PRMT R28, R19, 0x7770, RZ ;  /* 0x00007770131c7816 */ /* 0x000fe400000000ff */
[----:B------:R-:W-:Y:S02]  /*30f0*/  LOP3.LUT R18, R23, R18, RZ, 0xfc, !PT ;  /* 0x0000001217127212 */ /* 0x000fe400078efcff */
[----:B------:R-:W-:Y:S02]  /*3100*/  LOP3.LUT R27, R2, R26, R25, 0xb8, !PT ;  /* 0x0000001a021b7212 */ /* 0x000fe400078eb819 */
[----:B------:R-:W-:Y:S02]  /*3110*/  PRMT R23, R19, 0x7771, RZ ;  /* 0x0000777113177816 */ /* 0x000fe400000000ff */
[----:B------:R-:W-:Y:S02]  /*3120*/  IADD3 R27, PT, PT, R27, R15, R18 ;  /* 0x0000000f1b1b7210 */ /* 0x000fe40007ffe012 */
[----:B------:R-:W-:Y:S01]  /*3130*/  PRMT R23, R28, 0x6540, R23 ;  /* 0x000065401c177816 */ /* 0x000fe20000000017 */
[----:B------:R-:W-:Y:S01]  /*3140*/  IMAD.U32 R28, R17, 0x10000, RZ ;  /* 0x00010000111c7824 */ /* 0x000fe200078e00ff */
[----:B------:R-:W-:Y:S01]  /*3150*/  PRMT R19, R19, 0x7773, RZ ;  /* 0x0000777313137816 */ /* 0x000fe200000000ff */
[----:B------:R-:W-:Y:S01]  /*3160*/  VIADD R27, R27, 0x242070db ;  /* 0x242070db1b1b7836 */ /* 0x000fe20000000000 */
[----:B---3--:R-:W-:-:S02]  /*3170*/  PRMT R29, R5, 0x7770, RZ ;  /* 0x00007770051d7816 */ /* 0x008fc400000000ff */
[----:B------:R-:W-:Y:S01]  /*3180*/  LOP3.LUT R17, R23, 0xff0000, R28, 0xf8, !PT ;  /* 0x00ff000017117812 */ /* 0x000fe200078ef81c */
[----:B------:R-:W-:Y:S01]  /*3190*/  IMAD.SHL.U32 R28, R19, 0x1000000, RZ ;  /* 0x01000000131c7824 */ /* 0x000fe200078e00ff */
[----:B------:R-:W-:Y:S02]  /*31a0*/  LEA.HI R23, R27, R26, R27, 0x11 ;  /* 0x0000001a1b177211 */ /* 0x000fe400078f881b */
[----:B------:R-:W-:Y:S02]  /*31b0*/  PRMT R27, R5, 0x7772, RZ ;  /* 0x00007772051b7816 */ /* 0x000fe400000000ff */
[----:B------:R-:W-:Y:S02]  /*31c0*/  LOP3.LUT R17, R17, R28, RZ, 0xfc, !PT ;  /* 0x0000001c11117212 */ /* 0x000fe400078efcff */
[----:B------:R-:W-:Y:S01]  /*31d0*/  LOP3.LUT R19, R25, R23, R26, 0xb8, !PT ;  /* 0x0000001719137212 */ /* 0x000fe200078eb81a */
[----:B------:R-:W-:-:S03]  /*31e0*/  IMAD.U32 R27, R27, 0x10000, RZ ;  /* 0x000100001b1b7824 */ /* 0x000fc600078e00ff */
        /* <DEDUP_REMOVED lines=8> */
[----:B------:R-:W-:Y:S01]  /*3270*/  LOP3.LUT R27, R28, 0xff0000, R27, 0xf8, !PT ;  /* 0x00ff00001c1b7812 */ /* 0x000fe200078ef81b */
[----:B------:R-:W-:Y:S01]  /*3280*/  VIADD R28, R30, 0xf57c0faf ;  /* 0xf57c0faf1e1c7836 */ /* 0x000fe20000000000 */
[----:B------:R-:W-:Y:S01]  /*3290*/  PRMT R25, R6, 0x7772, RZ ;  /* 0x0000777206197816 */ /* 0x000fe200000000ff */
[----:B------:R-:W-:-:S03]  /*32a0*/  IMAD.SHL.U32 R30, R5, 0x1000000, RZ ;  /* 0x01000000051e7824 */ /* 0x000fc600078e00ff */
        /* <DEDUP_REMOVED lines=10> */
[----:B------:R-:W-:Y:S02]  /*3350*/  LOP3.LUT R26, R27, 0xff0000, R26, 0xf8, !PT ;  /* 0x00ff00001b1a7812 */ /* 0x000fe400078ef81a */
[----:B------:R-:W-:Y:S01]  /*3360*/  PRMT R30, R7, 0x7770, RZ ;  /* 0x00007770071e7816 */ /* 0x000fe200000000ff */
[----:B------:R-:W-:Y:S01]  /*3370*/  IMAD.SHL.U32 R27, R6, 0x1000000, RZ ;  /* 0x01000000061b7824 */ /* 0x000fe200078e00ff */
[----:B------:R-:W-:-:S04]  /*3380*/  LEA.HI R25, R29, R28, R29, 0xc ;  /* 0x0000001c1d197211 */ /* 0x000fc800078f601d */
[----:B------:R-:W-:Y:S02]  /*3390*/  LOP3.LUT R6, R26, R27, RZ, 0xfc, !PT ;  /* 0x0000001b1a067212 */ /* 0x000fe400078efcff */
[----:B------:R-:W-:Y:S02]  /*33a0*/  LOP3.LUT R29, R19, R25, R28, 0xb8, !PT ;  /* 0x00000019131d7212 */ /* 0x000fe400078eb81c */
[C---:B------:R-:W-:Y:S02]  /*33b0*/  PRMT R26, R7.reuse, 0x7772, RZ ;  /* 0x00007772071a7816 */ /* 0x040fe400000000ff */
[----:B------:R-:W-:Y:S02]  /*33c0*/  PRMT R27, R7, 0x7771, RZ ;  /* 0x00007771071b7816 */ /* 0x000fe400000000ff */
[----:B------:R-:W-:Y:S01]  /*33d0*/  IADD3 R29, PT, PT, R29, R6, R23 ;  /* 0x000000061d1d7210 */ /* 0x000fe20007ffe017 */
[----:B------:R-:W-:Y:S01]  /*33e0*/  IMAD.U32 R26, R26, 0x10000, RZ ;  /* 0x000100001a1a7824 */ /* 0x000fe200078e00ff */
[----:B------:R-:W-:-:S02]  /*33f0*/  PRMT R7, R7, 0x7773, RZ ;  /* 0x0000777307077816 */ /* 0x000fc400000000ff */
[----:B------:R-:W-:Y:S01]  /*3400*/  PRMT R27, R30, 0x6540, R27 ;  /* 0x000065401e1b7816 */ /* 0x000fe2000000001b */
[----:B------:R-:W-:Y:S01]  /*3410*/  VIADD R30, R29, 0xa8304613 ;  /* 0xa83046131d1e7836 */ /* 0x000fe20000000000 */
[----:B----4-:R-:W-:Y:S01]  /*3420*/  PRMT R23, R9, 0x7771, RZ ;  /* 0x0000777109177816 */ /* 0x010fe200000000ff */
[----:B------:R-:W-:Y:S01]  /*3430*/  IMAD.SHL.U32 R7, R7, 0x1000000, RZ ;  /* 0x0100000007077824 */ /* 0x000fe200078e00ff */
[----:B------:R-:W-:Y:S02]  /*3440*/  LOP3.LUT R26, R27, 0xff0000, R26, 0xf8, !PT ;  /* 0x00ff00001b1a7812 */ /* 0x000fe400078ef81a */
[----:B------:R-:W-:Y:S02]  /*3450*/  LEA.HI R27, R30, R25, R30, 0x11 ;  /* 0x000000191e1b7211 */ /* 0x000fe400078f881e */
[----:B------:R-:W-:Y:S02]  /*3460*/  LOP3.LUT R7, R26, R7, RZ, 0xfc, !PT ;  /* 0x000000071a077212 */ /* 0x000fe400078efcff */
[----:B------:R-:W-:-:S02]  /*3470*/  LOP3.LUT R26, R28, R27, R25, 0xb8, !PT ;  /* 0x0000001b1c1a7212 */ /* 0x000fc400078eb819 */
[C---:B------:R-:W-:Y:S02]  /*3480*/  PRMT R30, R9.reuse, 0x7770, RZ ;  /* 0x00007770091e7816 */ /* 0x040fe400000000ff */
[----:B------:R-:W-:Y:S02]  /*3490*/  IADD3 R26, PT, PT, R26, R7, R19 ;  /* 0x000000071a1a7210 */ /* 0x000fe40007ffe013 */
[C---:B------:R-:W-:Y:S02]  /*34a0*/  PRMT R19, R9.reuse, 0x7772, RZ ;  /* 0x0000777209137816 */ /* 0x040fe400000000ff */
[----:B------:R-:W-:Y:S01]  /*34b0*/  PRMT R23, R30, 0x6540, R23 ;  /* 0x000065401e177816 */ /* 0x000fe20000000017 */
[----:B------:R-:W-:Y:S01]  /*34c0*/  VIADD R26, R26, 0xfd469501 ;  /* 0xfd4695011a1a7836 */ /* 0x000fe20000000000 */
[----:B------:R-:W-:Y:S01]  /*34d0*/  PRMT R9, R9, 0x7773, RZ ;  /* 0x0000777309097816 */ /* 0x000fe200000000ff */
[----:B------:R-:W-:-:S03]  /*34e0*/  IMAD.U32 R30, R19, 0x10000, RZ ;  /* 0x00010000131e7824 */ /* 0x000fc600078e00ff */
[----:B------:R-:W-:Y:S02]  /*34f0*/  LEA.HI R26, R26, R27, R26, 0x16 ;  /* 0x0000001b1a1a7211 */ /* 0x000fe400078fb01a */
[----:B------:R-:W-:Y:S02]  /*3500*/  LOP3.LUT R23, R23, 0xff0000, R30, 0xf8, !PT ;  /* 0x00ff000017177812 */ /* 0x000fe400078ef81e */
[----:B------:R-:W-:-:S04]  /*3510*/  LOP3.LUT R29, R25, R26, R27, 0xb8, !PT ;  /* 0x0000001a191d7212 */ /* 0x000fc800078eb81b */
[----:B------:R-:W-:Y:S01]  /*3520*/  IADD3 R29, PT, PT, R29, R8, R28 ;  /* 0x000000081d1d7210 */ /* 0x000fe20007ffe01c */
[----:B------:R-:W-:Y:S01]  /*3530*/  IMAD.SHL.U32 R28, R9, 0x1000000, RZ ;  /* 0x01000000091c7824 */ /* 0x000fe200078e00ff */
[----:B------:R-:W-:-:S03]  /*3540*/  PRMT R9, R10, 0x7772, RZ ;  /* 0x000077720a097816 */ /* 0x000fc600000000ff */
[----:B------:R-:W-:Y:S01]  /*3550*/  VIADD R29, R29, 0x698098d8 ;  /* 0x698098d81d1d7836 */ /* 0x000fe20000000000 */
[----:B------:R-:W-:Y:S01]  /*3560*/  LOP3.LUT R23, R23, R28, RZ, 0xfc, !PT ;  /* 0x0000001c17177212 */ /* 0x000fe200078efcff */
[----:B------:R-:W-:Y:S01]  /*3570*/  IMAD.U32 R9, R9, 0x10000, RZ ;  /* 0x0001000009097824 */ /* 0x000fe200078e00ff */
[C---:B------:R-:W-:Y:S02]  /*3580*/  PRMT R28, R10.reuse, 0x7771, RZ ;  /* 0x000077710a1c7816 */ /* 0x040fe400000000ff */
[----:B------:R-:W-:Y:S02]  /*3590*/  LEA.HI R19, R29, R26, R29, 0x7 ;  /* 0x0000001a1d137211 */ /* 0x000fe400078f381d */
[C---:B------:R-:W-:Y:S02]  /*35a0*/  PRMT R29, R10.reuse, 0x7770, RZ ;  /* 0x000077700a1d7816 */ /* 0x040fe400000000ff */
[----:B------:R-:W-:Y:S02]  /*35b0*/  LOP3.LUT R30, R27, R19, R26, 0xb8, !PT ;  /* 0x000000131b1e7212 */ /* 0x000fe400078eb81a */
[----:B------:R-:W-:-:S02]  /*35c0*/  PRMT R10, R10, 0x7773, RZ ;  /* 0x000077730a0a7816 */ /* 0x000fc400000000ff */
[----:B------:R-:W-:Y:S02]  /*35d0*/  IADD3 R30, PT, PT, R30, R23, R25 ;  /* 0x000000171e1e7210 */ /* 0x000fe40007ffe019 */
[----:B------:R-:W-:Y:S01]  /*35e0*/  PRMT R28, R29, 0x6540, R28 ;  /* 0x000065401d1c7816 */ /* 0x000fe2000000001c */
[----:B------:R-:W-:Y:S01]  /*35f0*/  IMAD.SHL.U32 R10, R10, 0x1000000, RZ ;  /* 0x010000000a0a7824 */ /* 0x000fe200078e00ff */
[C---:B------:R-:W-:Y:S01]  /*3600*/  PRMT R29, R11.reuse, 0x7770, RZ ;  /* 0x000077700b1d7816 */ /* 0x040fe200000000ff */
[----:B------:R-:W-:Y:S01]  /*3610*/  VIADD R30, R30, 0x8b44f7af ;  /* 0x8b44f7af1e1e7836 */ /* 0x000fe20000000000 */
[----:B------:R-:W-:Y:S02]  /*3620*/  LOP3.LUT R9, R28, 0xff0000, R9, 0xf8, !PT ;  /* 0x00ff00001c097812 */ /* 0x000fe400078ef809 */
[----:B------:R-:W-:Y:S02]  /*3630*/  PRMT R28, R11, 0x7771, RZ ;  /* 0x000077710b1c7816 */ /* 0x000fe400000000ff */
[----:B------:R-:W-:-:S02]  /*3640*/  LEA.HI R25, R30, R19, R30, 0xc ;  /* 0x000000131e197211 */ /* 0x000fc400078f601e */
[----:B------:R-:W-:Y:S02]  /*3650*/  LOP3.LUT R9, R9, R10, RZ, 0xfc, !PT ;  /* 0x0000000a09097212 */ /* 0x000fe400078efcff */
[----:B------:R-:W-:Y:S02]  /*3660*/  LOP3.LUT R30, R26, R25, R19, 0xb8, !PT ;  /* 0x000000191a1e7212 */ /* 0x000fe400078eb813 */
[C---:B------:R-:W-:Y:S02]  /*3670*/  PRMT R10, R11.reuse, 0x7772, RZ ;  /* 0x000077720b0a7816 */ /* 0x040fe400000000ff */
[----:B------:R-:W-:Y:S02]  /*3680*/  IADD3 R30, PT, PT, R30, R9, R27 ;  /* 0x000000091e1e7210 */ /* 0x000fe40007ffe01b */
[----:B------:R-:W-:Y:S01]  /*3690*/  PRMT R11, R11, 0x7773, RZ ;  /* 0x000077730b0b7816 */ /* 0x000fe200000000ff */
[----:B------:R-:W-:Y:S01]  /*36a0*/  IMAD.U32 R27, R10, 0x10000, RZ ;  /* 0x000100000a1b7824 */ /* 0x000fe200078e00ff */
[----:B------:R-:W-:Y:S01]  /*36b0*/  PRMT R28, R29, 0x6540, R28 ;  /* 0x000065401d1c7816 */ /* 0x000fe2000000001c */
[----:B------:R-:W-:Y:S01]  /*36c0*/  VIADD R30, R30, 0xffff5bb1 ;  /* 0xffff5bb11e1e7836 */ /* 0x000fe20000000000 */
[----:B-----5:R-:W-:Y:S01]  /*36d0*/  PRMT R29, R21, 0x7770, RZ ;  /* 0x00007770151d7816 */ /* 0x020fe200000000ff */
[----:B------:R-:W-:Y:S01]  /*36e0*/  IMAD.SHL.U32 R10, R11, 0x1000000, RZ ;  /* 0x010000000b0a7824 */ /* 0x000fe200078e00ff */
[----:B------:R-:W-:-:S02]  /*36f0*/  LOP3.LUT R27, R28, 0xff0000, R27, 0xf8, !PT ;  /* 0x00ff00001c1b7812 */ /* 0x000fc400078ef81b */
[----:B------:R-:W-:Y:S02]  /*3700*/  LEA.HI R28, R30, R25, R30, 0x11 ;  /* 0x000000191e1c7211 */ /* 0x000fe400078f881e */
[----:B------:R-:W-:Y:S02]  /*3710*/  LOP3.LUT R11, R27, R10, RZ, 0xfc, !PT ;  /* 0x0000000a1b0b7212 */ /* 0x000fe400078efcff */
[----:B------:R-:W-:-:S04]  /*3720*/  LOP3.LUT R10, R19, R28, R25, 0xb8, !PT ;  /* 0x0000001c130a7212 */ /* 0x000fc800078eb819 */
[----:B------:R-:W-:Y:S02]  /*3730*/  IADD3 R10, PT, PT, R10, R11, R26 ;  /* 0x0000000b0a0a7210 */ /* 0x000fe40007ffe01a */
[----:B------:R-:W-:-:S03]  /*3740*/  PRMT R26, R21, 0x7771, RZ ;  /* 0x00007771151a7816 */ /* 0x000fc600000000ff */
[----:B------:R-:W-:Y:S01]  /*3750*/  VIADD R27, R10, 0x895cd7be ;  /* 0x895cd7be0a1b7836 */ /* 0x000fe20000000000 */
[C---:B------:R-:W-:Y:S02]  /*3760*/  PRMT R10, R21.reuse, 0x7772, RZ ;  /* 0x00007772150a7816 */ /* 0x040fe400000000ff */
[----:B------:R-:W-:Y:S02]  /*3770*/  PRMT R21, R21, 0x7773, RZ ;  /* 0x0000777315157816 */ /* 0x000fe400000000ff */
[----:B------:R-:W-:Y:S02]  /*3780*/  LEA.HI R27, R27, R28, R27, 0x16 ;  /* 0x0000001c1b1b7211 */ /* 0x000fe400078fb01b */
[----:B------:R-:W-:Y:S01]  /*3790*/  PRMT R26, R29, 0x6540, R26 ;  /* 0x000065401d1a7816 */ /* 0x000fe2000000001a */
[----:B------:R-:W-:Y:S01]  /*37a0*/  IMAD.SHL.U32 R21, R21, 0x1000000, RZ ;  /* 0x0100000015157824 */ /* 0x000fe200078e00ff */
[----:B------:R-:W-:-:S04]  /*37b0*/  LOP3.LUT R30, R25, R27, R28, 0xb8, !PT ;  /* 0x0000001b191e7212 */ /* 0x000fc800078eb81c */
[----:B------:R-:W-:Y:S01]  /*37c0*/  IADD3 R30, PT, PT, R30, R20, R19 ;  /* 0x000000141e1e7210 */ /* 0x000fe20007ffe013 */
[----:B------:R-:W-:-:S04]  /*37d0*/  IMAD.U32 R19, R10, 0x10000, RZ ;  /* 0x000100000a137824 */ /* 0x000fc800078e00ff */
[----:B------:R-:W-:Y:S01]  /*37e0*/  VIADD R30, R30, 0x6b901122 ;  /* 0x6b9011221e1e7836 */ /* 0x000fe20000000000 */
[----:B------:R-:W-:-:S04]  /*37f0*/  LOP3.LUT R10, R26, 0xff0000, R19, 0xf8, !PT ;  /* 0x00ff00001a0a7812 */ /* 0x000fc800078ef813 */
[----:B------:R-:W-:Y:S02]  /*3800*/  LEA.HI R19, R30, R27, R30, 0x7 ;  /* 0x0000001b1e137211 */ /* 0x000fe400078f381e */
[----:B------:R-:W-:Y:S02]  /*3810*/  LOP3.LUT R10, R10, R21, RZ, 0xfc, !PT ;  /* 0x000000150a0a7212 */ /* 0x000fe400078efcff */
[----:B------:R-:W-:Y:S01]  /*3820*/  LOP3.LUT R21, R28, R19, R27, 0xb8, !PT ;  /* 0x000000131c157212 */ /* 0x000fe200078eb81b */
[----:B------:R-:W-:-:S03]  /*3830*/  IMAD R28, R0, 0x8, R28 ;  /* 0x00000008001c7824 */ /* 0x000fc600078e021c */
[----:B------:R-:W-:-:S05]  /*3840*/  IADD3 R21, PT, PT, R21, R10, R25 ;  /* 0x0000000a15157210 */ /* 0x000fca0007ffe019 */
[----:B------:R-:W-:-:S05]  /*3850*/  VIADD R26, R21, 0xfd987193 ;  /* 0xfd987193151a7836 */ /* 0x000fca0000000000 */
[----:B------:R-:W-:-:S04]  /*3860*/  LEA.HI R26, R26, R19, R26, 0xc ;  /* 0x000000131a1a7211 */ /* 0x000fc800078f601a */
[----:B------:R-:W-:-:S04]  /*3870*/  LOP3.LUT R21, R27, R26, R19, 0xb8, !PT ;  /* 0x0000001a1b157212 */ /* 0x000fc800078eb813 */
[----:B------:R-:W-:-:S04]  /*3880*/  IADD3 R21, PT, PT, R28, -0x5986bc72, R21 ;  /* 0xa679438e1c157810 */ /* 0x000fc80007ffe015 */
        /* <DEDUP_REMOVED lines=40> */
[----:B------:R-:W-:Y:S01]  /*3b10*/  LEA.HI R25, R26, R21, R26, 0x5 ;  /* 0x000000151a197211 */ /* 0x000fe200078f281a */
[----:B------:R-:W-:-:S03]  /*3b20*/  IMAD R26, R0, 0x8, R19 ;  /* 0x00000008001a7824 */ /* 0x000fc600078e0213 */
        /* <DEDUP_REMOVED lines=36> */
[----:B------:R-:W-:Y:S01]  /*3d70*/  IADD3 R25, PT, PT, R25, R11, R26 ;  /* 0x0000000b19197210 */ /* 0x000fe20007ffe01a */
[----:B------:R-:W-:-:S04]  /*3d80*/  IMAD R26, R0, 0x8, R19 ;  /* 0x00000008001a7824 */ /* 0x000fc800078e0213 */
        /* <DEDUP_REMOVED lines=90> */
[----:B------:R-:W-:Y:S02]  /*4330*/  IADD3 R5, PT, PT, R5, R22, R16 ;  /* 0x0000001605057210 */ /* 0x000fe40007ffe010 */
[----:B------:R-:W0:Y:S03]  /*4340*/  S2R R16, SR_TID.X ;  /* 0x0000000000107919 */ /* 0x000e260000002100 */
[----:B------:R-:W-:-:S05]  /*4350*/  VIADD R5, R5, 0xfe2ce6e0 ;  /* 0xfe2ce6e005057836 */ /* 0x000fca0000000000 */
[----:B------:R-:W-:-:S04]  /*4360*/  LEA.HI R26, R5, R8, R5, 0xa ;  /* 0x00000008051a7211 */ /* 0x000fc800078f5005 */
[----:B------:R-:W-:-:S04]  /*4370*/  LOP3.LUT R5, R8, R26, R9, 0x2d, !PT ;  /* 0x0000001a08057212 */ /* 0x000fc800078e2d09 */
[----:B------:R-:W-:-:S05]  /*4380*/  IADD3 R5, PT, PT, R5, R6, R7 ;  /* 0x0000000605057210 */ /* 0x000fca0007ffe007 */
[----:B------:R-:W-:-:S05]  /*4390*/  VIADD R5, R5, 0xa3014314 ;  /* 0xa301431405057836 */ /* 0x000fca0000000000 */
[----:B------:R-:W-:-:S04]  /*43a0*/  LEA.HI R27, R5, R26, R5, 0xf ;  /* 0x0000001a051b7211 */ /* 0x000fc800078f7805 */
[----:B------:R-:W-:Y:S02]  /*43b0*/  LOP3.LUT R5, R26, R27, R8, 0x2d, !PT ;  /* 0x0000001b1a057212 */ /* 0x000fe400078e2d08 */
[----:B0-----:R-:W-:Y:S02]  /*43c0*/  LOP3.LUT P0, RZ, R16, UR4, RZ, 0xfc, !PT ;  /* 0x0000000410ff7c12 */ /* 0x001fe4000f80fcff */
[----:B------:R-:W-:-:S05]  /*43d0*/  IADD3 R5, PT, PT, R5, R10, R9 ;  /* 0x0000000a05057210 */ /* 0x000fca0007ffe009 */
[----:B------:R-:W-:-:S05]  /*43e0*/  VIADD R22, R5, 0x4e0811a1 ;  /* 0x4e0811a105167836 */ /* 0x000fca0000000000 */
[----:B------:R-:W-:-:S04]  /*43f0*/  LEA.HI R22, R22, R27, R22, 0x15 ;  /* 0x0000001b16167211 */ /* 0x000fc800078fa816 */
[----:B------:R-:W-:-:S04]  /*4400*/  LOP3.LUT R5, R27, R22, R26, 0x2d, !PT ;  /* 0x000000161b057212 */ /* 0x000fc800078e2d1a */
[----:B------:R-:W-:-:S05]  /*4410*/  IADD3 R5, PT, PT, R5, R4, R8 ;  /* 0x0000000405057210 */ /* 0x000fca0007ffe008 */
[----:B------:R-:W-:Y:S01]  /*4420*/  VIADD R19, R5, 0xf7537e82 ;  /* 0xf7537e8205137836 */ /* 0x000fe20000000000 */
[----:B------:R-:W-:Y:S06]  /*4430*/  @P0 BRA `(.L_x_30) ;  /* 0x0000000000100947 */ /* 0x000fec0003800000 */
[----:B------:R-:W0:Y:S01]  /*4440*/  LDC.64 R4, c[0x4][0x28] ;  /* 0x01000a00ff047b82 */ /* 0x000e220000000a00 */
[----:B------:R-:W-:Y:S02]  /*4450*/  IMAD.MOV.U32 R6, RZ, RZ, 0x1 ;  /* 0x00000001ff067424 */ /* 0x000fe400078e00ff */
[----:B------:R-:W-:-:S05]  /*4460*/  IMAD.MOV.U32 R7, RZ, RZ, 0x0 ;  /* 0x00000000ff077424 */ /* 0x000fca00078e00ff */
[----:B0-----:R0:W-:Y:S02]  /*4470*/  REDG.E.ADD.64.STRONG.GPU desc[UR8][R4.64], R6 ;  /* 0x000000060400798e */ /* 0x0011e4000c12e508 */
.L_x_30:
[----:B------:R-:W-:Y:S05]  /*4480*/  BSYNC.RECONVERGENT B1 ;  /* 0x0000000000017941 */ /* 0x000fea0003800200 */
.L_x_29:
[----:B------:R-:W1:Y:S01]  /*4490*/  LDCU.64 UR4, c[0x4][0x30] ;  /* 0x01000600ff0477ac */ /* 0x000e620008000a00 */
[----:B------:R-:W-:-:S05]  /*44a0*/  LEA.HI R19, R19, R22, R19, 0x6 ;  /* 0x0000001613137211 */ /* 0x000fca00078f3013 */
[----:B------:R-:W-:-:S05]  /*44b0*/  IMAD.IADD R31, R19, 0x1, R31 ;  /* 0x00000001131f7824 */ /* 0x000fca00078e021f */
[----:B------:R-:W-:-:S04]  /*44c0*/  PRMT R28, R31, 0x123, RZ ;  /* 0x000001231f1c7816 */ /* 0x000fc800000000ff */
[----:B0-----:R-:W-:-:S04]  /*44d0*/  LOP3.LUT R6, R28, 0xf, RZ, 0xc0, !PT ;  /* 0x0000000f1c067812 */ /* 0x001fc800078ec0ff */
[----:B-1----:R-:W-:Y:S02]  /*44e0*/  IADD3 R6, P0, PT, R6, UR4, RZ ;  /* 0x0000000406067c10 */ /* 0x002fe4000ff1e0ff */
[----:B------:R-:W-:-:S03]  /*44f0*/  SHF.R.U32.HI R4, RZ, 0x4, R28 ;  /* 0x00000004ff047819 */ /* 0x000fc6000001161c */
[----:B------:R-:W-:Y:S01]  /*4500*/  IMAD.X R7, RZ, RZ, UR5, P0 ;  /* 0x00000005ff077e24 */ /* 0x000fe200080e06ff */
[----:B------:R-:W-:-:S04]  /*4510*/  LOP3.LUT R4, R4, 0xf, RZ, 0xc0, !PT ;  /* 0x0000000f04047812 */ /* 0x000fc800078ec0ff */
[----:B------:R0:W2:Y:S01]  /*4520*/  LDG.E.U8.CONSTANT R10, desc[UR8][R6.64] ;  /* 0x00000008060a7981 */ /* 0x0000a2000c1e9100 */
[----:B------:R-:W-:Y:S02]  /*4530*/  IADD3 R20, P0, PT, R4, UR4, RZ ;  /* 0x0000000404147c10 */ /* 0x000fe4000ff1e0ff */
[----:B------:R-:W-:-:S03]  /*4540*/  SHF.R.U32.HI R5, RZ, 0x8, R28 ;  /* 0x00000008ff057819 */ /* 0x000fc6000001161c */
[----:B------:R-:W-:Y:S01]  /*4550*/  IMAD.X R21, RZ, RZ, UR5, P0 ;  /* 0x00000005ff157e24 */ /* 0x000fe200080e06ff */
[----:B------:R-:W-:-:S04]  /*4560*/  LOP3.LUT R5, R5, 0xf, RZ, 0xc0, !PT ;  /* 0x0000000f05057812 */ /* 0x000fc800078ec0ff */
[----:B------:R-:W3:Y:S01]  /*4570*/  LDG.E.U8.CONSTANT R4, desc[UR8][R20.64] ;  /* 0x0000000814047981 */ /* 0x000ee2000c1e9100 */
[----:B------:R-:W-:Y:S02]  /*4580*/  IADD3 R8, P0, PT, R5, UR4, RZ ;  /* 0x0000000405087c10 */ /* 0x000fe4000ff1e0ff */
[----:B0-----:R-:W-:-:S03]  /*4590*/  SHF.R.U32.HI R6, RZ, 0xc, R28 ;  /* 0x0000000cff067819 */ /* 0x001fc6000001161c */
[----:B------:R-:W-:Y:S01]  /*45a0*/  IMAD.X R9, RZ, RZ, UR5, P0 ;  /* 0x00000005ff097e24 */ /* 0x000fe200080e06ff */
[----:B------:R-:W-:-:S04]  /*45b0*/  LOP3.LUT R6, R6, 0xf, RZ, 0xc0, !PT ;  /* 0x0000000f06067812 */ /* 0x000fc800078ec0ff */
[----:B------:R0:W4:Y:S01]  /*45c0*/  LDG.E.U8.CONSTANT R5, desc[UR8][R8.64] ;  /* 0x0000000808057981 */ /* 0x000122000c1e9100 */
[----:B------:R-:W-:Y:S02]  /*45d0*/  IADD3 R16, P0, PT, R6, UR4, RZ ;  /* 0x0000000406107c10 */ /* 0x000fe4000ff1e0ff */
[----:B------:R-:W-:-:S03]  /*45e0*/  SHF.R.U32.HI R7, RZ, 0x10, R28 ;  /* 0x00000010ff077819 */ /* 0x000fc6000001161c */
[----:B------:R-:W-:Y:S01]  /*45f0*/  IMAD.X R17, RZ, RZ, UR5, P0 ;  /* 0x00000005ff117e24 */ /* 0x000fe200080e06ff */
[----:B------:R-:W-:-:S04]  /*4600*/  LOP3.LUT R7, R7, 0xf, RZ, 0xc0, !PT ;  /* 0x0000000f07077812 */ /* 0x000fc800078ec0ff */
[----:B------:R1:W5:Y:S01]  /*4610*/  LDG.E.U8.CONSTANT R6, desc[UR8][R16.64] ;  /* 0x0000000810067981 */ /* 0x000362000c1e9100 */
[----:B------:R-:W-:-:S05]  /*4620*/  IADD3 R24, P0, PT, R7, UR4, RZ ;  /* 0x0000000407187c10 */ /* 0x000fca000ff1e0ff */
[----:B------:R-:W-:Y:S01]  /*4630*/  IMAD.X R25, RZ, RZ, UR5, P0 ;  /* 0x00000005ff197e24 */ /* 0x000fe200080e06ff */
[----:B0-----:R-:W-:-:S04]  /*4640*/  SHF.R.U32.HI R8, RZ, 0x14, R28 ;  /* 0x00000014ff087819 */ /* 0x001fc8000001161c */
[----:B------:R0:W5:Y:S01]  /*4650*/  LDG.E.U8.CONSTANT R7, desc[UR8][R24.64] ;  /* 0x0000000818077981 */ /* 0x000162000c1e9100 */
[----:B------:R-:W-:Y:S02]  /*4660*/  LOP3.LUT R8, R8, 0xf, RZ, 0xc0, !PT ;  /* 0x0000000f08087812 */ /* 0x000fe400078ec0ff */
[----:B------:R-:W-:Y:S02]  /*4670*/  SHF.R.U32.HI R9, RZ, 0x18, R28 ;  /* 0x00000018ff097819 */ /* 0x000fe4000001161c */
[----:B------:R-:W-:Y:S02]  /*4680*/  IADD3 R20, P0, PT, R8, UR4, RZ ;  /* 0x0000000408147c10 */ /* 0x000fe4000ff1e0ff */
[----:B------:R-:W-:-:S03]  /*4690*/  LOP3.LUT R9, R9, 0xf, RZ, 0xc0, !PT ;  /* 0x0000000f09097812 */ /* 0x000fc600078ec0ff */
[----:B------:R-:W-:Y:S01]  /*46a0*/  IMAD.X R21, RZ, RZ, UR5, P0 ;  /* 0x00000005ff157e24 */ /* 0x000fe200080e06ff */
[----:B-1----:R-:W-:-:S04]  /*46b0*/  IADD3 R16, P0, PT, R9, UR4, RZ ;  /* 0x0000000409107c10 */ /* 0x002fc8000ff1e0ff */
[----:B------:R-:W5:Y:S01]  /*46c0*/  LDG.E.U8.CONSTANT R8, desc[UR8][R20.64] ;  /* 0x0000000814087981 */ /* 0x000f62000c1e9100 */
[----:B------:R-:W-:-:S05]  /*46d0*/  IMAD.X R17, RZ, RZ, UR5, P0 ;  /* 0x00000005ff117e24 */ /* 0x000fca00080e06ff */
[----:B------:R1:W5:Y:S01]  /*46e0*/  LDG.E.U8.CONSTANT R9, desc[UR8][R16.64] ;  /* 0x0000000810097981 */ /* 0x000362000c1e9100 */
[----:B0-----:R-:W-:-:S04]  /*46f0*/  LOP3.LUT R24, R22, R19, R27, 0x2d, !PT ;  /* 0x0000001316187212 */ /* 0x001fc800078e2d1b */
[----:B------:R-:W-:-:S05]  /*4700*/  IADD3 R24, PT, PT, R24, R11, R26 ;  /* 0x0000000b18187210 */ /* 0x000fca0007ffe01a */
[----:B------:R-:W-:-:S05]  /*4710*/  VIADD R24, R24, 0xbd3af235 ;  /* 0xbd3af23518187836 */ /* 0x000fca0000000000 */
[----:B------:R-:W-:-:S04]  /*4720*/  LEA.HI R24, R24, R19, R24, 0xa ;  /* 0x0000001318187211 */ /* 0x000fc800078f5018 */
[----:B------:R-:W-:Y:S01]  /*4730*/  LOP3.LUT R11, R19, R24, R22, 0x2d, !PT ;  /* 0x00000018130b7212 */ /* 0x000fe200078e2d16 */
[----:B------:R-:W-:-:S03]  /*4740*/  IMAD.IADD R33, R24, 0x1, R3 ;  /* 0x0000000118217824 */ /* 0x000fc600078e0203 */
[----:B------:R-:W-:Y:S02]  /*4750*/  IADD3 R11, PT, PT, R11, R18, R27 ;  /* 0x000000120b0b7210 */ /* 0x000fe40007ffe01b */
[----:B------:R-:W-:-:S03]  /*4760*/  LEA.HI R18, P0, R28, UR4, RZ, 0x4 ;  /* 0x000000041c127c11 */ /* 0x000fc6000f8120ff */
[----:B------:R-:W-:-:S05]  /*4770*/  VIADD R11, R11, 0x2ad7d2bb ;  /* 0x2ad7d2bb0b0b7836 */ /* 0x000fca0000000000 */
[----:B------:R-:W-:-:S04]  /*4780*/  LEA.HI R11, R11, R24, R11, 0xf ;  /* 0x000000180b0b7211 */ /* 0x000fc800078f780b */
[----:B------:R-:W-:Y:S01]  /*4790*/  LOP3.LUT R3, R24, R11, R19, 0x2d, !PT ;  /* 0x0000000b18037212 */ /* 0x000fe200078e2d13 */
[C---:B------:R-:W-:Y:S02]  /*47a0*/  IMAD.IADD R32, R11.reuse, 0x1, R15 ;  /* 0x000000010b207824 */ /* 0x040fe400078e020f */
[----:B------:R-:W-:Y:S01]  /*47b0*/  IMAD.IADD R15, R11, 0x1, R2 ;  /* 0x000000010b0f7824 */ /* 0x000fe200078e0202 */
[----:B------:R-:W-:Y:S01]  /*47c0*/  IADD3 R3, PT, PT, R3, R23, R22 ;  /* 0x0000001703037210 */ /* 0x000fe20007ffe016 */
[----:B------:R-:W-:Y:S01]  /*47d0*/  IMAD.X R19, RZ, RZ, UR5, P0 ;  /* 0x00000005ff137e24 */ /* 0x000fe200080e06ff */
[----:B------:R-:W-:-:S03]  /*47e0*/  PRMT R24, R32, 0x123, RZ ;  /* 0x0000012320187816 */ /* 0x000fc600000000ff */
[----:B------:R-:W-:Y:S01]  /*47f0*/  VIADD R34, R3, 0xeb86d391 ;  /* 0xeb86d39103227836 */ /* 0x000fe20000000000 */
[C---:B------:R-:W-:Y:S01]  /*4800*/  LOP3.LUT R22, R24.reuse, 0xf, RZ, 0xc0, !PT ;  /* 0x0000000f18167812 */ /* 0x040fe200078ec0ff */
[----:B------:R0:W5:Y:S01]  /*4810*/  LDG.E.U8.CONSTANT R11, desc[UR8][R18.64] ;  /* 0x00000008120b7981 */ /* 0x000162000c1e9100 */
[----:B------:R-:W-:Y:S02]  /*4820*/  LEA.HI R2, P1, R24, UR4, RZ, 0x4 ;  /* 0x0000000418027c11 */ /* 0x000fe4000f8320ff */
[--C-:B-1----:R-:W-:Y:S02]  /*4830*/  SHF.R.U32.HI R16, RZ, 0x4, R24.reuse ;  /* 0x00000004ff107819 */ /* 0x102fe40000011618 */
[----:B------:R-:W-:Y:S01]  /*4840*/  IADD3 R22, P0, PT, R22, UR4, RZ ;  /* 0x0000000416167c10 */ /* 0x000fe2000ff1e0ff */
[----:B------:R-:W-:Y:S01]  /*4850*/  IMAD.X R3, RZ, RZ, UR5, P1 ;  /* 0x00000005ff037e24 */ /* 0x000fe200088e06ff */
[----:B------:R-:W-:Y:S02]  /*4860*/  SHF.R.U32.HI R17, RZ, 0x8, R24 ;  /* 0x00000008ff117819 */ /* 0x000fe40000011618 */
[----:B------:R-:W-:Y:S01]  /*4870*/  LOP3.LUT R16, R16, 0xf, RZ, 0xc0, !PT ;  /* 0x0000000f10107812 */ /* 0x000fe200078ec0ff */
[----:B------:R-:W-:Y:S01]  /*4880*/  IMAD.X R23, RZ, RZ, UR5, P0 ;  /* 0x00000005ff177e24 */ /* 0x000fe200080e06ff */
[----:B------:R-:W-:-:S02]  /*4890*/  LOP3.LUT R17, R17, 0xf, RZ, 0xc0, !PT ;  /* 0x0000000f11117812 */ /* 0x000fc400078ec0ff */
[----:B------:R-:W-:Y:S02]  /*48a0*/  SHF.R.U32.HI R20, RZ, 0xc, R24 ;  /* 0x0000000cff147819 */ /* 0x000fe40000011618 */
[----:B------:R-:W-:Y:S01]  /*48b0*/  LEA.HI R34, R34, R15, R34, 0x15 ;  /* 0x0000000f22227211 */ /* 0x000fe200078fa822 */
[----:B------:R-:W5:Y:S01]  /*48c0*/  LDG.E.U8.CONSTANT R22, desc[UR8][R22.64] ;  /* 0x0000000816167981 */ /* 0x000f62000c1e9100 */
[----:B------:R-:W-:Y:S02]  /*48d0*/  IADD3 R16, P0, PT, R16, UR4, RZ ;  /* 0x0000000410107c10 */ /* 0x000fe4000ff1e0ff */
[--C-:B0-----:R-:W-:Y:S01]  /*48e0*/  SHF.R.U32.HI R18, RZ, 0x10, R24.reuse ;  /* 0x00000010ff127819 */ /* 0x101fe20000011618 */
[----:B------:R0:W5:Y:S01]  /*48f0*/  LDG.E.U8.CONSTANT R15, desc[UR8][R2.64] ;  /* 0x00000008020f7981 */ /* 0x000162000c1e9100 */
[----:B------:R-:W-:Y:S02]  /*4900*/  LOP3.LUT R20, R20, 0xf, RZ, 0xc0, !PT ;  /* 0x0000000f14147812 */ /* 0x000fe400078ec0ff */
[----:B------:R-:W-:-:S02]  /*4910*/  SHF.R.U32.HI R25, RZ, 0x14, R24 ;  /* 0x00000014ff197819 */ /* 0x000fc40000011618 */
[----:B------:R-:W-:Y:S02]  /*4920*/  LOP3.LUT R19, R18, 0xf, RZ, 0xc0, !PT ;  /* 0x0000000f12137812 */ /* 0x000fe400078ec0ff */
[----:B0-----:R-:W-:Y:S01]  /*4930*/  IADD3 R2, P1, PT, R17, UR4, RZ ;  /* 0x0000000411027c10 */ /* 0x001fe2000ff3e0ff */
[----:B------:R-:W-:Y:S01]  /*4940*/  IMAD.X R17, RZ, RZ, UR5, P0 ;  /* 0x00000005ff117e24 */ /* 0x000fe200080e06ff */
[----:B------:R-:W-:-:S03]  /*4950*/  IADD3 R18, P0, PT, R20, UR4, RZ ;  /* 0x0000000414127c10 */ /* 0x000fc6000ff1e0ff */
[----:B------:R-:W-:Y:S01]  /*4960*/  IMAD.X R3, RZ, RZ, UR5, P1 ;  /* 0x00000005ff037e24 */ /* 0x000fe200088e06ff */
[----:B------:R-:W-:Y:S01]  /*4970*/  LOP3.LUT R25, R25, 0xf, RZ, 0xc0, !PT ;  /* 0x0000000f19197812 */ /* 0x000fe200078ec0ff */
[----:B------:R0:W5:Y:S01]  /*4980*/  LDG.E.U8.CONSTANT R21, desc[UR8][R16.64] ;  /* 0x0000000810157981 */ /* 0x000162000c1e9100 */
[----:B------:R-:W-:-:S03]  /*4990*/  SHF.R.U32.HI R24, RZ, 0x18, R24 ;  /* 0x00000018ff187819 */ /* 0x000fc60000011618 */
[----:B------:R1:W5:Y:S01]  /*49a0*/  LDG.E.U8.CONSTANT R20, desc[UR8][R2.64] ;  /* 0x0000000802147981 */ /* 0x000362000c1e9100 */
[----:B------:R-:W-:Y:S02]  /*49b0*/  LOP3.LUT R24, R24, 0xf, RZ, 0xc0, !PT ;  /* 0x0000000f18187812 */ /* 0x000fe400078ec0ff */
[----:B0-----:R-:W-:Y:S01]  /*49c0*/  IADD3 R16, P1, PT, R19, UR4, RZ ;  /* 0x0000000413107c10 */ /* 0x001fe2000ff3e0ff */
[----:B------:R-:W-:Y:S01]  /*49d0*/  IMAD.X R19, RZ, RZ, UR5, P0 ;  /* 0x00000005ff137e24 */ /* 0x000fe200080e06ff */
[----:B-1----:R-:W-:-:S03]  /*49e0*/  IADD3 R2, P0, PT, R25, UR4, RZ ;  /* 0x0000000419027c10 */ /* 0x002fc6000ff1e0ff */
[----:B------:R-:W-:Y:S01]  /*49f0*/  IMAD.X R17, RZ, RZ, UR5, P1 ;  /* 0x00000005ff117e24 */ /* 0x000fe200088e06ff */
[----:B------:R-:W-:Y:S01]  /*4a00*/  PRMT R35, R34, 0x123, RZ ;  /* 0x0000012322237816 */ /* 0x000fe200000000ff */
[----:B------:R-:W5:Y:S01]  /*4a10*/  LDG.E.U8.CONSTANT R19, desc[UR8][R18.64] ;  /* 0x0000000812137981 */ /* 0x000f62000c1e9100 */
[----:B------:R-:W-:Y:S01]  /*4a20*/  IMAD.X R3, RZ, RZ, UR5, P0 ;  /* 0x00000005ff037e24 */ /* 0x000fe200080e06ff */
[----:B------:R-:W-:Y:S02]  /*4a30*/  IADD3 R24, P0, PT, R24, UR4, RZ ;  /* 0x0000000418187c10 */ /* 0x000fe4000ff1e0ff */
[----:B------:R-:W-:Y:S02]  /*4a40*/  SHF.R.U32.HI R23, RZ, 0x4, R35 ;  /* 0x00000004ff177819 */ /* 0x000fe40000011623 */
[----:B------:R-:W-:Y:S01]  /*4a50*/  LOP3.LUT R26, R35, 0xf, RZ, 0xc0, !PT ;  /* 0x0000000f231a7812 */ /* 0x000fe200078ec0ff */
[----:B------:R-:W-:Y:S01]  /*4a60*/  IMAD.X R25, RZ, RZ, UR5, P0 ;  /* 0x00000005ff197e24 */ /* 0x000fe200080e06ff */
[----:B------:R-:W5:Y:S01]  /*4a70*/  LDG.E.U8.CONSTANT R18, desc[UR8][R16.64] ;  /* 0x0000000810127981 */ /* 0x000f62000c1e9100 */
[----:B------:R-:W-:-:S02]  /*4a80*/  LOP3.LUT R23, R23, 0xf, RZ, 0xc0, !PT ;  /* 0x0000000f17177812 */ /* 0x000fc400078ec0ff */
[----:B------:R-:W-:Y:S01]  /*4a90*/  SHF.R.U32.HI R27, RZ, 0x8, R35 ;  /* 0x00000008ff1b7819 */ /* 0x000fe20000011623 */
[----:B------:R0:W5:Y:S01]  /*4aa0*/  LDG.E.U8.CONSTANT R17, desc[UR8][R2.64] ;  /* 0x0000000802117981 */ /* 0x000162000c1e9100 */
[----:B------:R-:W-:-:S03]  /*4ab0*/  IADD3 R26, P0, PT, R26, UR4, RZ ;  /* 0x000000041a1a7c10 */ /* 0x000fc6000ff1e0ff */
[----:B------:R1:W5:Y:S01]  /*4ac0*/  LDG.E.U8.CONSTANT R16, desc[UR8][R24.64] ;  /* 0x0000000818107981 */ /* 0x000362000c1e9100 */
[----:B0-----:R-:W-:Y:S02]  /*4ad0*/  LEA.HI R2, P1, R35, UR4, RZ, 0x4 ;  /* 0x0000000423027c11 */ /* 0x001fe4000f8320ff */
[----:B------:R-:W-:-:S03]  /*4ae0*/  LOP3.LUT R28, R27, 0xf, RZ, 0xc0, !PT ;  /* 0x0000000f1b1c7812 */ /* 0x000fc600078ec0ff */
[----:B------:R-:W-:Y:S01]  /*4af0*/  IMAD.X R3, RZ, RZ, UR5, P1 ;  /* 0x00000005ff037e24 */ /* 0x000fe200088e06ff */
[----:B-1----:R-:W-:Y:S01]  /*4b00*/  IADD3 R24, P1, PT, R23, UR4, RZ ;  /* 0x0000000417187c10 */ /* 0x002fe2000ff3e0ff */
[----:B------:R-:W-:Y:S01]  /*4b10*/  IMAD.X R27, RZ, RZ, UR5, P0 ;  /* 0x00000005ff1b7e24 */ /* 0x000fe200080e06ff */
[--C-:B------:R-:W-:Y:S02]  /*4b20*/  SHF.R.U32.HI R36, RZ, 0xc, R35.reuse ;  /* 0x0000000cff247819 */ /* 0x100fe40000011623 */
[----:B------:R0:W5:Y:S01]  /*4b30*/  LDG.E.U8.CONSTANT R23, desc[UR8][R2.64] ;  /* 0x0000000802177981 */ /* 0x000162000c1e9100 */
[----:B------:R-:W-:Y:S01]  /*4b40*/  IMAD.X R25, RZ, RZ, UR5, P1 ;  /* 0x00000005ff197e24 */ /* 0x000fe200088e06ff */
[----:B------:R-:W-:Y:S02]  /*4b50*/  LOP3.LUT R36, R36, 0xf, RZ, 0xc0, !PT ;  /* 0x0000000f24247812 */ /* 0x000fe400078ec0ff */
[----:B------:R-:W-:Y:S01]  /*4b60*/  SHF.R.U32.HI R37, RZ, 0x10, R35 ;  /* 0x00000010ff257819 */ /* 0x000fe20000011623 */
[----:B------:R-:W5:Y:S04]  /*4b70*/  LDG.E.U8.CONSTANT R30, desc[UR8][R26.64] ;  /* 0x000000081a1e7981 */ /* 0x000f68000c1e9100 */
[----:B------:R1:W5:Y:S01]  /*4b80*/  LDG.E.U8.CONSTANT R29, desc[UR8][R24.64] ;  /* 0x00000008181d7981 */ /* 0x000362000c1e9100 */
[----:B0-----:R-:W-:-:S02]  /*4b90*/  IADD3 R2, P0, PT, R28, UR4, RZ ;  /* 0x000000041c027c10 */ /* 0x001fc4000ff1e0ff */
[----:B------:R-:W-:-:S03]  /*4ba0*/  LOP3.LUT R37, R37, 0xf, RZ, 0xc0, !PT ;  /* 0x0000000f25257812 */ /* 0x000fc600078ec0ff */
[----:B------:R-:W-:Y:S01]  /*4bb0*/  IMAD.X R3, RZ, RZ, UR5, P0 ;  /* 0x00000005ff037e24 */ /* 0x000fe200080e06ff */
[----:B-1----:R-:W-:-:S04]  /*4bc0*/  IADD3 R24, P0, PT, R36, UR4, RZ ;  /* 0x0000000424187c10 */ /* 0x002fc8000ff1e0ff */
[----:B------:R0:W5:Y:S01]  /*4bd0*/  LDG.E.U8.CONSTANT R28, desc[UR8][R2.64] ;  /* 0x00000008021c7981 */ /* 0x000162000c1e9100 */
[----:B------:R-:W-:Y:S01]  /*4be0*/  SHF.R.U32.HI R36, RZ, 0x14, R35 ;  /* 0x00000014ff247819 */ /* 0x000fe20000011623 */
[----:B------:R-:W-:-:S03]  /*4bf0*/  IMAD.X R25, RZ, RZ, UR5, P0 ;  /* 0x00000005ff197e24 */ /* 0x000fc600080e06ff */
[----:B------:R-:W-:Y:S02]  /*4c00*/  LOP3.LUT R36, R36, 0xf, RZ, 0xc0, !PT ;  /* 0x0000000f24247812 */ /* 0x000fe400078ec0ff */
[----:B------:R-:W-:Y:S01]  /*4c10*/  SHF.R.U32.HI R35, RZ, 0x18, R35 ;  /* 0x00000018ff237819 */ /* 0x000fe20000011623 */
[----:B------:R1:W5:Y:S01]  /*4c20*/  LDG.E.U8.CONSTANT R27, desc[UR8][R24.64] ;  /* 0x00000008181b7981 */ /* 0x000362000c1e9100 */
[----:B0-----:R-:W-:Y:S02]  /*4c30*/  IADD3 R2, P1, PT, R37, UR4, RZ ;  /* 0x0000000425027c10 */ /* 0x001fe4000ff3e0ff */
[----:B------:R-:W-:-:S03]  /*4c40*/  LOP3.LUT R35, R35, 0xf, RZ, 0xc0, !PT ;  /* 0x0000000f23237812 */ /* 0x000fc600078ec0ff */
[----:B------:R-:W-:Y:S01]  /*4c50*/  IMAD.X R3, RZ, RZ, UR5, P1 ;  /* 0x00000005ff037e24 */ /* 0x000fe200088e06ff */
[----:B-1----:R-:W-:-:S04]  /*4c60*/  IADD3 R24, P0, PT, R36, UR4, RZ ;  /* 0x0000000424187c10 */ /* 0x002fc8000ff1e0ff */
[----:B------:R0:W5:Y:S01]  /*4c70*/  LDG.E.U8.CONSTANT R26, desc[UR8][R2.64] ;  /* 0x00000008021a7981 */ /* 0x000162000c1e9100 */
[----:B------:R-:W-:Y:S01]  /*4c80*/  IMAD.X R25, RZ, RZ, UR5, P0 ;  /* 0x00000005ff197e24 */ /* 0x000fe200080e06ff */
[----:B0-----:R-:W-:-:S05]  /*4c90*/  IADD3 R2, P0, PT, R35, UR4, RZ ;  /* 0x0000000423027c10 */ /* 0x001fca000ff1e0ff */
[----:B------:R-:W5:Y:S01]  /*4ca0*/  LDG.E.U8.CONSTANT R25, desc[UR8][R24.64] ;  /* 0x0000000818197981 */ /* 0x000f62000c1e9100 */
[----:B------:R-:W-:Y:S01]  /*4cb0*/  PRMT R35, R33, 0x123, RZ ;  /* 0x0000012321237816 */ /* 0x000fe200000000ff */
[----:B------:R-:W-:-:S03]  /*4cc0*/  IMAD.X R3, RZ, RZ, UR5, P0 ;  /* 0x00000005ff037e24 */ /* 0x000fc600080e06ff */
[----:B------:R-:W-:Y:S02]  /*4cd0*/  LOP3.LUT R36, R35, 0xf, RZ, 0xc0, !PT ;  /* 0x0000000f23247812 */ /* 0x000fe400078ec0ff */
[----:B------:R0:W5:Y:S02]  /*4ce0*/  LDG.E.U8.CONSTANT R24, desc[UR8][R2.64] ;  /* 0x0000000802187981 */ /* 0x000164000c1e9100 */
[----:B0-----:R-:W-:Y:S02]  /*4cf0*/  IADD3 R2, P0, PT, R36, UR4, RZ ;  /* 0x0000000424027c10 */ /* 0x001fe4000ff1e0ff */
[----:B------:R-:W-:-:S03]  /*4d00*/  SHF.R.U32.HI R36, RZ, 0x4, R35 ;  /* 0x00000004ff247819 */ /* 0x000fc60000011623 */
[----:B------:R-:W-:Y:S01]  /*4d10*/  IMAD.X R3, RZ, RZ, UR5, P0 ;  /* 0x00000005ff037e24 */ /* 0x000fe200080e06ff */
[----:B------:R-:W-:Y:S01]  /*4d20*/  LOP3.LUT R36, R36, 0xf, RZ, 0xc0, !PT ;  /* 0x0000000f24247812 */ /* 0x000fe200078ec0ff */
[----:B--2---:R0:W-:Y:S04]  /*4d30*/  STL.U8 [R1+0x15b], R10 ;  /* 0x00015b0a01007387 */ /* 0x0041e80000100000 */
[----:B0-----:R0:W2:Y:S02]  /*4d40*/  LDG.E.U8.CONSTANT R10, desc[UR8][R2.64] ;  /* 0x00000008020a7981 */ /* 0x0010a4000c1e9100 */
[----:B0-----:R-:W-:Y:S02]  /*4d50*/  IADD3 R2, P0, PT, R36, UR4, RZ ;  /* 0x0000000424027c10 */ /* 0x001fe4000ff1e0ff */
[----:B------:R-:W-:-:S03]  /*4d60*/  SHF.R.U32.HI R36, RZ, 0x8, R35 ;  /* 0x00000008ff247819 */ /* 0x000fc60000011623 */
[----:B------:R-:W-:Y:S01]  /*4d70*/  IMAD.X R3, RZ, RZ, UR5, P0 ;  /* 0x00000005ff037e24 */ /* 0x000fe200080e06ff */
[----:B------:R-:W-:Y:S01]  /*4d80*/  LOP3.LUT R36, R36, 0xf, RZ, 0xc0, !PT ;  /* 0x0000000f24247812 */ /* 0x000fe200078ec0ff */
[----:B---3--:R0:W-:Y:S04]  /*4d90*/  STL.U8 [R1+0x15a], R4 ;  /* 0x00015a0401007387 */ /* 0x0081e80000100000 */
[----:B0-----:R0:W3:Y:S02]  /*4da0*/  LDG.E.U8.CONSTANT R4, desc[UR8][R2.64] ;  /* 0x0000000802047981 */ /* 0x0010e4000c1e9100 */
[----:B0-----:R-:W-:Y:S02]  /*4db0*/  IADD3 R2, P0, PT, R36, UR4, RZ ;  /* 0x0000000424027c10 */ /* 0x001fe4000ff1e0ff */
[----:B------:R-:W-:-:S03]  /*4dc0*/  SHF.R.U32.HI R36, RZ, 0xc, R35 ;  /* 0x0000000cff247819 */ /* 0x000fc60000011623 */
[----:B------:R-:W-:Y:S01]  /*4dd0*/  IMAD.X R3, RZ, RZ, UR5, P0 ;  /* 0x00000005ff037e24 */ /* 0x000fe200080e06ff */
[----:B------:R-:W-:Y:S01]  /*4de0*/  LOP3.LUT R36, R36, 0xf, RZ, 0xc0, !PT ;  /* 0x0000000f24247812 */ /* 0x000fe200078ec0ff */
[----:B----4-:R0:W-:Y:S04]  /*4df0*/  STL.U8 [R1+0x159], R5 ;  /* 0x0001590501007387 */ /* 0x0101e80000100000 */
[----:B0-----:R0:W4:Y:S02]  /*4e00*/  LDG.E.U8.CONSTANT R5, desc[UR8][R2.64] ;  /* 0x0000000802057981 */ /* 0x001124000c1e9100 */
[----:B0-----:R-:W-:Y:S02]  /*4e10*/  IADD3 R2, P0, PT, R36, UR4, RZ ;  /* 0x0000000424027c10 */ /* 0x001fe4000ff1e0ff */
[----:B------:R-:W-:-:S03]  /*4e20*/  SHF.R.U32.HI R36, RZ, 0x10, R35 ;  /* 0x00000010ff247819 */ /* 0x000fc60000011623 */
[----:B------:R-:W-:Y:S01]  /*4e30*/  IMAD.X R3, RZ, RZ, UR5, P0 ;  /* 0x00000005ff037e24 */ /* 0x000fe200080e06ff */
[----:B------:R-:W-:Y:S01]  /*4e40*/  LOP3.LUT R36, R36, 0xf, RZ, 0xc0, !PT ;  /* 0x0000000f24247812 */ /* 0x000fe200078ec0ff */
[----:B-----5:R0:W-:Y:S04]  /*4e50*/  STL.U8 [R1+0x158], R6 ;  /* 0x0001580601007387 */ /* 0x0201e80000100000 */
[----:B0-----:R0:W5:Y:S02]  /*4e60*/  LDG.E.U8.CONSTANT R6, desc[UR8][R2.64] ;  /* 0x0000000802067981 */ /* 0x001164000c1e9100 */
[----:B0-----:R-:W-:Y:S02]  /*4e70*/  IADD3 R2, P0, PT, R36, UR4, RZ ;  /* 0x0000000424027c10 */ /* 0x001fe4000ff1e0ff */
[----:B------:R-:W-:-:S03]  /*4e80*/  SHF.R.U32.HI R36, RZ, 0x14, R35 ;  /* 0x00000014ff247819 */ /* 0x000fc60000011623 */
[----:B------:R-:W-:Y:S01]  /*4e90*/  IMAD.X R3, RZ, RZ, UR5, P0 ;  /* 0x00000005ff037e24 */ /* 0x000fe200080e06ff */
[----:B------:R-:W-:Y:S01]  /*4ea0*/  LOP3.LUT R36, R36, 0xf, RZ, 0xc0, !PT ;  /* 0x0000000f24247812 */ /* 0x000fe200078ec0ff */
[----:B------:R0:W-:Y:S01]  /*4eb0*/  STL.U8 [R1+0x157], R7 ;  /* 0x0001570701007387 */ /* 0x0001e20000100000 */
[----:B------:R-:W-:-:S03]  /*4ec0*/  SHF.R.U32.HI R37, RZ, 0x18, R35 ;  /* 0x00000018ff257819 */ /* 0x000fc60000011623 */
[----:B0-----:R0:W5:Y:S01]  /*4ed0*/  LDG.E.U8.CONSTANT R7, desc[UR8][R2.64] ;  /* 0x0000000802077981 */ /* 0x001162000c1e9100 */
[----:B------:R-:W-:Y:S02]  /*4ee0*/  LOP3.LUT R37, R37, 0xf, RZ, 0xc0, !PT ;  /* 0x0000000f25257812 */ /* 0x000fe400078ec0ff */
[----:B0-----:R-:W-:-:S05]  /*4ef0*/  IADD3 R2, P0, PT, R36, UR4, RZ ;  /* 0x0000000424027c10 */ /* 0x001fca000ff1e0ff */
[----:B------:R-:W-:-:S05]  /*4f00*/  IMAD.X R3, RZ, RZ, UR5, P0 ;  /* 0x00000005ff037e24 */ /* 0x000fca00080e06ff */
[----:B------:R0:W5:Y:S04]  /*4f10*/  LDG.E.U8.CONSTANT R36, desc[UR8][R2.64] ;  /* 0x0000000802247981 */ /* 0x000168000c1e9100 */
[----:B------:R1:W-:Y:S01]  /*4f20*/  STL.U8 [R1+0x156], R8 ;  /* 0x0001560801007387 */ /* 0x0003e20000100000 */
[----:B0-----:R-:W-:-:S05]  /*4f30*/  IADD3 R2, P0, PT, R37, UR4, RZ ;  /* 0x0000000425027c10 */ /* 0x001fca000ff1e0ff */
[----:B------:R-:W-:Y:S01]  /*4f40*/  IMAD.X R3, RZ, RZ, UR5, P0 ;  /* 0x00000005ff037e24 */ /* 0x000fe200080e06ff */
[----:B-1----:R-:W-:Y:S01]  /*4f50*/  LEA.HI R8, P0, R35, UR4, RZ, 0x4 ;  /* 0x0000000423087c11 */ /* 0x002fe2000f8120ff */
[----:B------:R0:W-:Y:S01]  /*4f60*/  STL.U8 [R1+0x155], R9 ;  /* 0x0001550901007387 */ /* 0x0001e20000100000 */
[----:B------:R-:W1:Y:S03]  /*4f70*/  LDCU UR4, c[0x0][0x398] ;  /* 0x00007300ff0477ac */ /* 0x000e660008000800 */
[----:B------:R-:W5:Y:S01]  /*4f80*/  LDG.E.U8.CONSTANT R35, desc[UR8][R2.64] ;  /* 0x0000000802237981 */ /* 0x000f62000c1e9100 */
[----:B0-----:R-:W-:-:S05]  /*4f90*/  IMAD.X R9, RZ, RZ, UR5, P0 ;  /* 0x00000005ff097e24 */ /* 0x001fca00080e06ff */
[----:B------:R-:W5:Y:S04]  /*4fa0*/  LDG.E.U8.CONSTANT R8, desc[UR8][R8.64] ;  /* 0x0000000808087981 */ /* 0x000f68000c1e9100 */
[----:B------:R0:W-:Y:S04]  /*4fb0*/  STL.U8 [R1+0x154], R11 ;  /* 0x0001540b01007387 */ /* 0x0001e80000100000 */
        /* <DEDUP_REMOVED lines=11> */
[----:B------:R0:W-:Y:S04]  /*5070*/  STL.U8 [R1+0x174], RZ ;  /* 0x000174ff01007387 */ /* 0x0001e80000100000 */
[----:B------:R0:W-:Y:S04]  /*5080*/  STL.U8 [R1+0x161], R28 ;  /* 0x0001611c01007387 */ /* 0x0001e80000100000 */
[----:B------:R0:W-:Y:S01]  /*5090*/  STL.U8 [R1+0x160], R27 ;  /* 0x0001601b01007387 */ /* 0x0001e20000100000 */
[----:B-1----:R-:W-:-:S03]  /*50a0*/  UISETP.NE.AND UP0, UPT, UR4, URZ, UPT ;  /* 0x000000ff0400728c */ /* 0x002fc6000bf05270 */
[----:B------:R0:W-:Y:S04]  /*50b0*/  STL.U8 [R1+0x15f], R26 ;  /* 0x00015f1a01007387 */ /* 0x0001e80000100000 */
[----:B------:R0:W-:Y:S04]  /*50c0*/  STL.U8 [R1+0x15e], R25 ;  /* 0x00015e1901007387 */ /* 0x0001e80000100000 */
[----:B------:R0:W-:Y:S04]  /*50d0*/  STL.U8 [R1+0x15d], R24 ;  /* 0x00015d1801007387 */ /* 0x0001e80000100000 */
[----:B--2---:R0:W-:Y:S04]  /*50e0*/  STL.U8 [R1+0x173], R10 ;  /* 0x0001730a01007387 */ /* 0x0041e80000100000 */
[----:B---3--:R0:W-:Y:S04]  /*50f0*/  STL.U8 [R1+0x172], R4 ;  /* 0x0001720401007387 */ /* 0x0081e80000100000 */
[----:B----4-:R0:W-:Y:S04]  /*5100*/  STL.U8 [R1+0x171], R5 ;  /* 0x0001710501007387 */ /* 0x0101e80000100000 */
[----:B-----5:R0:W-:Y:S04]  /*5110*/  STL.U8 [R1+0x170], R6 ;  /* 0x0001700601007387 */ /* 0x0201e80000100000 */
[----:B------:R0:W-:Y:S04]  /*5120*/  STL.U8 [R1+0x16f], R7 ;  /* 0x00016f0701007387 */ /* 0x0001e80000100000 */
[----:B------:R0:W-:Y:S04]  /*5130*/  STL.U8 [R1+0x16e], R36 ;  /* 0x00016e2401007387 */ /* 0x0001e80000100000 */
[----:B------:R0:W-:Y:S04]  /*5140*/  STL.U8 [R1+0x16d], R35 ;  /* 0x00016d2301007387 */ /* 0x0001e80000100000 */
[----:B------:R0:W-:Y:S01]  /*5150*/  STL.U8 [R1+0x16c], R8 ;  /* 0x00016c0801007387 */ /* 0x0001e20000100000 */
[----:B------:R-:W-:Y:S05]  /*5160*/  BRA.U !UP0, `(.L_x_31) ;  /* 0x00000001083c7547 */ /* 0x000fea000b800000 */
[----:B------:R-:W-:Y:S01]  /*5170*/  BSSY.RECONVERGENT B0, `(.L_x_32) ;  /* 0x00000af000007945 */ /* 0x000fe20003800200 */
[----:B------:R-:W-:-:S07]  /*5180*/  IMAD.MOV.U32 R2, RZ, RZ, RZ ;  /* 0x000000ffff027224 */ /* 0x000fce00078e00ff */
.L_x_34:
[----:B------:R-:W0:Y:S01]  /*5190*/  LDCU.64 UR4, c[0x0][0x390] ;  /* 0x00007200ff0477ac */ /* 0x000e220008000a00 */
[----:B------:R-:W-:-:S06]  /*51a0*/  IMAD.IADD R3, R1, 0x1, R2 ;  /* 0x0000000101037824 */ /* 0x000fcc00078e0202 */
[----:B------:R-:W2:Y:S01]  /*51b0*/  LDL.U8 R3, [R3+0x154] ;  /* 0x0001540003037983 */ /* 0x000ea20000100000 */
[----:B0-----:R-:W-:-:S05]  /*51c0*/  IADD3 R4, P0, PT, R2, UR4, RZ ;  /* 0x0000000402047c10 */ /* 0x001fca000ff1e0ff */
[----:B------:R-:W-:-:S05]  /*51d0*/  IMAD.X R5, RZ, RZ, UR5, P0 ;  /* 0x00000005ff057e24 */ /* 0x000fca00080e06ff */
[----:B------:R-:W2:Y:S02]  /*51e0*/  LDG.E.U8 R4, desc[UR8][R4.64] ;  /* 0x0000000804047981 */ /* 0x000ea4000c1e1100 */
[----:B--2---:R-:W-:-:S13]  /*51f0*/  ISETP.NE.AND P0, PT, R3, R4, PT ;  /* 0x000000040300720c */ /* 0x004fda0003f05270 */
[----:B------:R-:W-:Y:S05]  /*5200*/  @P0 BRA `(.L_x_33) ;  /* 0x0000000800940947 */ /* 0x000fea0003800000 */
[----:B------:R-:W0:Y:S01]  /*5210*/  LDCU UR4, c[0x0][0x398] ;  /* 0x00007300ff0477ac */ /* 0x000e220008000800 */
[----:B------:R-:W-:-:S05]  /*5220*/  VIADD R2, R2, 0x1 ;  /* 0x0000000102027836 */ /* 0x000fca0000000000 */
[----:B0-----:R-:W-:-:S13]  /*5230*/  ISETP.NE.AND P0, PT, R2, UR4, PT ;  /* 0x0000000402007c0c */ /* 0x001fda000bf05270 */
[----:B------:R-:W-:Y:S05]  /*5240*/  @P0 BRA `(.L_x_34) ;  /* 0xfffffffc00d00947 */ /* 0x000fea000383ffff */
[----:B------:R-:W-:-:S07]  /*5250*/  IMAD.MOV.U32 R12, RZ, RZ, R13 ;  /* 0x000000ffff0c7224 */ /* 0x000fce00078e000d */
.L_x_31:
[----:B------:R-:W1:Y:S01]  /*5260*/  LDCU.64 UR4, c[0x4][0x8] ;  /* 0x01000100ff0477ac */ /* 0x000e620008000a00 */
[----:B0-----:R-:W-:Y:S02]  /*5270*/  IMAD.MOV.U32 R5, RZ, RZ, 0x1 ;  /* 0x00000001ff057424 */ /* 0x001fe400078e00ff */
[----:B------:R-:W-:Y:S02]  /*5280*/  IMAD.MOV.U32 R4, RZ, RZ, RZ ;  /* 0x000000ffff047224 */ /* 0x000fe400078e00ff */
[----:B-1----:R-:W-:Y:S02]  /*5290*/  IMAD.U32 R2, RZ, RZ, UR4 ;  /* 0x00000004ff027e24 */ /* 0x002fe4000f8e00ff */
[----:B------:R-:W-:-:S05]  /*52a0*/  IMAD.U32 R3, RZ, RZ, UR5 ;  /* 0x00000005ff037e24 */ /* 0x000fca000f8e00ff */
[----:B------:R-:W2:Y:S02]  /*52b0*/  ATOMG.E.CAS.STRONG.GPU PT, R2, [R2], R4, R5 ;  /* 0x00000004020273a9 */ /* 0x000ea400001ee105 */
[----:B--2---:R-:W-:-:S13]  /*52c0*/  ISETP.NE.AND P0, PT, R2, RZ, PT ;  /* 0x000000ff0200720c */ /* 0x004fda0003f05270 */
[----:B------:R-:W-:Y:S05]  /*52d0*/  @P0 EXIT ;  /* 0x000000000000094d */ /* 0x000fea0003800000 */
[----:B------:R-:W0:Y:S01]  /*52e0*/  LDC.64 R2, c[0x4][0x10] ;  /* 0x01000400ff027b82 */ /* 0x000e220000000a00 */
[----:B------:R-:W-:Y:S01]  /*52f0*/  ISETP.NE.AND P0, PT, R0, RZ, PT ;  /* 0x000000ff0000720c */ /* 0x000fe20003f05270 */
[----:B------:R-:W-:Y:S06]  /*5300*/  BSSY.RECONVERGENT B3, `(.L_x_35) ;  /* 0x0000090000037945 */ /* 0x000fec0003800200 */
[----:B------:R-:W1:Y:S01]  /*5310*/  LDC.64 R4, c[0x4][0x18] ;  /* 0x01000600ff047b82 */ /* 0x000e620000000a00 */
[----:B0-----:R0:W-:Y:S04]  /*5320*/  STG.E desc[UR8][R2.64], R12 ;  /* 0x0000000c02007986 */ /* 0x0011e8000c101908 */
[----:B-1----:R0:W-:Y:S04]  /*5330*/  STG.E desc[UR8][R4.64], R31 ;  /* 0x0000001f04007986 */ /* 0x0021e8000c101908 */
[----:B------:R0:W-:Y:S04]  /*5340*/  STG.E desc[UR8][R4.64+0x4], R34 ;  /* 0x0000042204007986 */ /* 0x0001e8000c101908 */
[----:B------:R0:W-:Y:S04]  /*5350*/  STG.E desc[UR8][R4.64+0x8], R32 ;  /* 0x0000082004007986 */ /* 0x0001e8000c101908 */
[----:B------:R0:W-:Y:S01]  /*5360*/  STG.E desc[UR8][R4.64+0xc], R33 ;  /* 0x00000c2104007986 */ /* 0x0001e2000c101908 */
[----:B------:R-:W-:Y:S05]  /*5370*/  @!P0 BRA `(.L_x_36) ;  /* 0x0000000800208947 */ /* 0x000fea0003800000 */
[C---:B------:R-:W-:Y:S01]  /*5380*/  ISETP.GE.U32.AND P0, PT, R0.reuse, 0x4, PT ;  /* 0x000000040000780c */ /* 0x040fe20003f06070 */
[----:B------:R-:W-:Y:S01]  /*5390*/  BSSY.RECONVERGENT B2, `(.L_x_37) ;  /* 0x0000075000027945 */ /* 0x000fe20003800200 */
[----:B0-----:R-:W-:Y:S01]  /*53a0*/  LOP3.LUT R4, R0, 0x3, RZ, 0xc0, !PT ;  /* 0x0000000300047812 */ /* 0x001fe200078ec0ff */
[----:B------:R-:W-:-:S10]  /*53b0*/  IMAD.MOV.U32 R5, RZ, RZ, RZ ;  /* 0x000000ffff057224 */ /* 0x000fd400078e00ff */
[----:B------:R-:W-:Y:S05]  /*53c0*/  @!P0 BRA `(.L_x_38) ;  /* 0x0000000400c48947 */ /* 0x000fea0003800000 */
[----:B------:R-:W0:Y:S01]  /*53d0*/  LDCU.64 UR4, c[0x4][0x20] ;  /* 0x01000400ff0477ac */ /* 0x000e220008000a00 */
[----:B------:R-:W-:Y:S01]  /*53e0*/  LOP3.LUT R5, R0, 0xfffffffc, RZ, 0xc0, !PT ;  /* 0xfffffffc00057812 */ /* 0x000fe200078ec0ff */
[----:B------:R-:W-:Y:S01]  /*53f0*/  BSSY.RELIABLE B1, `(.L_x_39) ;  /* 0x000005d000017945 */ /* 0x000fe20003800100 */
[----:B------:R-:W-:-:S03]  /*5400*/  IMAD.MOV.U32 R6, RZ, RZ, R14 ;  /* 0x000000ffff067224 */ /* 0x000fc600078e000e */
[----:B------:R-:W-:-:S05]  /*5410*/  IMAD.MOV R7, RZ, RZ, -R5 ;  /* 0x000000ffff077224 */ /* 0x000fca00078e0a05 */
[----:B------:R-:W-:Y:S01]  /*5420*/  ISETP.GE.AND P0, PT, R7, RZ, PT ;  /* 0x000000ff0700720c */ /* 0x000fe20003f06270 */
[----:B0-----:R-:W-:-:S04]  /*5430*/  UIADD3 UR4, UP0, UPT, UR4, 0x1, URZ ;  /* 0x0000000104047890 */ /* 0x001fc8000ff1e0ff */
[----:B------:R-:W-:Y:S02]  /*5440*/  UIADD3.X UR5, UPT, UPT, URZ, UR5, URZ, UP0, !UPT ;  /* 0x00000005ff057290 */ /* 0x000fe400087fe4ff */
[----:B------:R-:W-:-:S04]  /*5450*/  IMAD.U32 R2, RZ, RZ, UR4 ;  /* 0x00000004ff027e24 */ /* 0x000fc8000f8e00ff */
[----:B------:R-:W-:Y:S02]  /*5460*/  IMAD.U32 R3, RZ, RZ, UR5 ;  /* 0x00000005ff037e24 */ /* 0x000fe4000f8e00ff */
[----:B------:R-:W-:Y:S05]  /*5470*/  @P0 BRA `(.L_x_40) ;  /* 0x0000000400500947 */ /* 0x000fea0003800000 */
[----:B------:R-:W-:Y:S01]  /*5480*/  IMAD.MOV R8, RZ, RZ, -R7 ;  /* 0x000000ffff087224 */ /* 0x000fe200078e0a07 */
[----:B------:R-:W-:Y:S01]  /*5490*/  BSSY.RECONVERGENT B4, `(.L_x_41) ;  /* 0x0000031000047945 */ /* 0x000fe20003800200 */
[----:B------:R-:W-:-:S03]  /*54a0*/  PLOP3.LUT P0, PT, PT, PT, PT, 0x80, 0x8 ;  /* 0x000000000008781c */ /* 0x000fc60003f0f070 */
[----:B------:R-:W-:-:S13]  /*54b0*/  ISETP.GT.AND P1, PT, R8, 0xc, PT ;  /* 0x0000000c0800780c */ /* 0x000fda0003f24270 */
[----:B------:R-:W-:Y:S05]  /*54c0*/  @!P1 BRA `(.L_x_42) ;  /* 0x0000000000b49947 */ /* 0x000fea0003800000 */
[----:B------:R-:W-:-:S13]  /*54d0*/  PLOP3.LUT P0, PT, PT, PT, PT, 0x8, 0x80 ;  /* 0x000000000080781c */ /* 0x000fda0003f0e170 */
.L_x_43:
[----:B------:R-:W2:Y:S04]  /*54e0*/  LDL R8, [R6] ;  /* 0x0000000006087983 */ /* 0x000ea80000100800 */
[----:B------:R-:W3:Y:S04]  /*54f0*/  LDL R10, [R6+0x4] ;  /* 0x00000400060a7983 */ /* 0x000ee80000100800 */
[----:B------:R-:W4:Y:S04]  /*5500*/  LDL R12, [R6+0x8] ;  /* 0x00000800060c7983 */ /* 0x000f280000100800 */
[----:B------:R0:W5:Y:S01]  /*5510*/  LDL R16, [R6+0xc] ;  /* 0x00000c0006107983 */ /* 0x0001620000100800 */
[----:B------:R-:W-:-:S05]  /*5520*/  VIADD R7, R7, 0x10 ;  /* 0x0000001007077836 */ /* 0x000fca0000000000 */
[----:B------:R-:W-:Y:S01]  /*5530*/  ISETP.GE.AND P1, PT, R7, -0xc, PT ;  /* 0xfffffff40700780c */ /* 0x000fe20003f26270 */
[----:B0-----:R-:W-:Y:S01]  /*5540*/  VIADD R6, R6, 0x10 ;  /* 0x0000001006067836 */ /* 0x001fe20000000000 */
[C---:B--2---:R-:W-:Y:S02]  /*5550*/  PRMT R9, R8.reuse, 0x7770, RZ ;  /* 0x0000777008097816 */ /* 0x044fe400000000ff */
[C---:B------:R-:W-:Y:S02]  /*5560*/  PRMT R11, R8.reuse, 0x7771, RZ ;  /* 0x00007771080b7816 */ /* 0x040fe400000000ff */
[C---:B------:R-:W-:Y:S01]  /*5570*/  PRMT R13, R8.reuse, 0x7772, RZ ;  /* 0x00007772080d7816 */ /* 0x040fe200000000ff */
[----:B------:R0:W-:Y:S01]  /*5580*/  STG.E.U8 desc[UR8][R2.64+-0x1], R9 ;  /* 0xffffff0902007986 */ /* 0x0001e2000c101108 */
[----:B------:R-:W-:Y:S02]  /*5590*/  PRMT R15, R8, 0x7773, RZ ;  /* 0x00007773080f7816 */ /* 0x000fe400000000ff */
[C---:B---3--:R-:W-:Y:S01]  /*55a0*/  PRMT R17, R10.reuse, 0x7770, RZ ;  /* 0x000077700a117816 */ /* 0x048fe200000000ff */
[----:B------:R1:W-:Y:S01]  /*55b0*/  STG.E.U8 desc[UR8][R2.64], R11 ;  /* 0x0000000b02007986 */ /* 0x0003e2000c101108 */
[----:B------:R-:W-:-:S02]  /*55c0*/  PRMT R19, R10, 0x7771, RZ ;  /* 0x000077710a137816 */ /* 0x000fc400000000ff */
[----:B------:R-:W-:Y:S01]  /*55d0*/  IADD3 R8, P2, PT, R2, 0x10, RZ ;  /* 0x0000001002087810 */ /* 0x000fe20007f5e0ff */
[----:B------:R5:W-:Y:S01]  /*55e0*/  STG.E.U8 desc[UR8][R2.64+0x1], R13 ;  /* 0x0000010d02007986 */ /* 0x000be2000c101108 */
[----:B------:R-:W-:Y:S02]  /*55f0*/  PRMT R21, R10, 0x7773, RZ ;  /* 0x000077730a157816 */ /* 0x000fe400000000ff */
[----:B----4-:R-:W-:Y:S01]  /*5600*/  PRMT R23, R12, 0x7770, RZ ;  /* 0x000077700c177816 */ /* 0x010fe200000000ff */
[----:B------:R2:W-:Y:S01]  /*5610*/  STG.E.U8 desc[UR8][R2.64+0x2], R15 ;  /* 0x0000020f02007986 */ /* 0x0005e2000c101108 */
[----:B0-----:R-:W-:Y:S02]  /*5620*/  PRMT R9, R10, 0x7772, RZ ;  /* 0x000077720a097816 */ /* 0x001fe400000000ff */
[C---:B------:R-:W-:Y:S01]  /*5630*/  PRMT R25, R12.reuse, 0x7771, RZ ;  /* 0x000077710c197816 */ /* 0x040fe200000000ff */
[----:B------:R0:W-:Y:S01]  /*5640*/  STG.E.U8 desc[UR8][R2.64+0x3], R17 ;  /* 0x0000031102007986 */ /* 0x0001e2000c101108 */
[----:B------:R-:W-:-:S02]  /*5650*/  PRMT R27, R12, 0x7772, RZ ;  /* 0x000077720c1b7816 */ /* 0x000fc400000000ff */
[----:B-1----:R-:W-:Y:S01]  /*5660*/  PRMT R11, R12, 0x7773, RZ ;  /* 0x000077730c0b7816 */ /* 0x002fe200000000ff */
[----:B------:R1:W-:Y:S01]  /*5670*/  STG.E.U8 desc[UR8][R2.64+0x4], R19 ;  /* 0x0000041302007986 */ /* 0x0003e2000c101108 */
[C---:B-----5:R-:W-:Y:S02]  /*5680*/  PRMT R13, R16.reuse, 0x7770, RZ ;  /* 0x00007770100d7816 */ /* 0x060fe400000000ff */
[C---:B--2---:R-:W-:Y:S01]  /*5690*/  PRMT R15, R16.reuse, 0x7771, RZ ;  /* 0x00007771100f7816 */ /* 0x044fe200000000ff */
[----:B------:R2:W-:Y:S01]  /*56a0*/  STG.E.U8 desc[UR8][R2.64+0x5], R9 ;  /* 0x0000050902007986 */ /* 0x0005e2000c101108 */
[----:B0-----:R-:W-:-:S03]  /*56b0*/  PRMT R17, R16, 0x7772, RZ ;  /* 0x0000777210117816 */ /* 0x001fc600000000ff */
[----:B------:R-:W-:Y:S01]  /*56c0*/  STG.E.U8 desc[UR8][R2.64+0x6], R21 ;  /* 0x0000061502007986 */ /* 0x000fe2000c101108 */
[----:B-1----:R-:W-:-:S03]  /*56d0*/  PRMT R19, R16, 0x7773, RZ ;  /* 0x0000777310137816 */ /* 0x002fc600000000ff */
[----:B------:R-:W-:Y:S01]  /*56e0*/  STG.E.U8 desc[UR8][R2.64+0x7], R23 ;  /* 0x0000071702007986 */ /* 0x000fe2000c101108 */
[----:B--2---:R-:W-:-:S03]  /*56f0*/  IMAD.X R9, RZ, RZ, R3, P2 ;  /* 0x000000ffff097224 */ /* 0x004fc600010e0603 */
[----:B------:R-:W-:Y:S04]  /*5700*/  STG.E.U8 desc[UR8][R2.64+0x8], R25 ;  /* 0x0000081902007986 */ /* 0x000fe8000c101108 */
[----:B------:R-:W-:Y:S04]  /*5710*/  STG.E.U8 desc[UR8][R2.64+0x9], R27 ;  /* 0x0000091b02007986 */ /* 0x000fe8000c101108 */
[----:B------:R-:W-:Y:S04]  /*5720*/  STG.E.U8 desc[UR8][R2.64+0xa], R11 ;  /* 0x00000a0b02007986 */ /* 0x000fe8000c101108 */
[----:B------:R-:W-:Y:S04]  /*5730*/  STG.E.U8 desc[UR8][R2.64+0xb], R13 ;  /* 0x00000b0d02007986 */ /* 0x000fe8000c101108 */
[----:B------:R-:W-:Y:S04]  /*5740*/  STG.E.U8 desc[UR8][R2.64+0xc], R15 ;  /* 0x00000c0f02007986 */ /* 0x000fe8000c101108 */
[----:B------:R-:W-:Y:S04]  /*5750*/  STG.E.U8 desc[UR8][R2.64+0xd], R17 ;  /* 0x00000d1102007986 */ /* 0x000fe8000c101108 */
[----:B------:R0:W-:Y:S02]  /*5760*/  STG.E.U8 desc[UR8][R2.64+0xe], R19 ;  /* 0x00000e1302007986 */ /* 0x0001e4000c101108 */
[----:B0-----:R-:W-:-:S02]  /*5770*/  IMAD.MOV.U32 R2, RZ, RZ, R8 ;  /* 0x000000ffff027224 */ /* 0x001fc400078e0008 */
[----:B------:R-:W-:Y:S01]  /*5780*/  IMAD.MOV.U32 R3, RZ, RZ, R9 ;  /* 0x000000ffff037224 */ /* 0x000fe200078e0009 */
[----:B------:R-:W-:Y:S06]  /*5790*/  @!P1 BRA `(.L_x_43) ;  /* 0xfffffffc00509947 */ /* 0x000fec000383ffff */
.L_x_42:
[----:B------:R-:W-:Y:S05]  /*57a0*/  BSYNC.RECONVERGENT B4 ;  /* 0x0000000000047941 */ /* 0x000fea0003800200 */
.L_x_41:
[----:B------:R-:W-:Y:S01]  /*57b0*/  IMAD.MOV R8, RZ, RZ, -R7 ;  /* 0x000000ffff087224 */ /* 0x000fe200078e0a07 */
[----:B------:R-:W-:Y:S04]  /*57c0*/  BSSY.RECONVERGENT B4, `(.L_x_44) ;  /* 0x000001c000047945 */ /* 0x000fe80003800200 */
[----:B------:R-:W-:-:S13]  /*57d0*/  ISETP.GT.AND P1, PT, R8, 0x4, PT ;  /* 0x000000040800780c */ /* 0x000fda0003f24270 */
[----:B------:R-:W-:Y:S05]  /*57e0*/  @!P1 BRA `(.L_x_45) ;  /* 0x0000000000649947 */ /* 0x000fea0003800000 */
[----:B------:R-:W2:Y:S04]  /*57f0*/  LDL R8, [R6] ;  /* 0x0000000006087983 */ /* 0x000ea80000100800 */
[----:B------:R0:W3:Y:S01]  /*5800*/  LDL R10, [R6+0x4] ;  /* 0x00000400060a7983 */ /* 0x0000e20000100800 */
[----:B------:R-:W-:Y:S01]  /*5810*/  PLOP3.LUT P0, PT, PT, PT, PT, 0x8, 0x80 ;  /* 0x000000000080781c */ /* 0x000fe20003f0e170 */
[----:B------:R-:W-:Y:S02]  /*5820*/  VIADD R7, R7, 0x8 ;  /* 0x0000000807077836 */ /* 0x000fe40000000000 */
[----:B0-----:R-:W-:Y:S01]  /*5830*/  VIADD R6, R6, 0x8 ;  /* 0x0000000806067836 */ /* 0x001fe20000000000 */
[C---:B--2---:R-:W-:Y:S02]  /*5840*/  PRMT R9, R8.reuse, 0x7770, RZ ;  /* 0x0000777008097816 */ /* 0x044fe400000000ff */
[----:B------:R-:W-:-:S02]  /*5850*/  PRMT R11, R8, 0x7771, RZ ;  /* 0x00007771080b7816 */ /* 0x000fc400000000ff */
[C---:B------:R-:W-:Y:S01]  /*5860*/  PRMT R13, R8.reuse, 0x7772, RZ ;  /* 0x00007772080d7816 */ /* 0x040fe200000000ff */
[----:B------:R0:W-:Y:S01]  /*5870*/  STG.E.U8 desc[UR8][R2.64+-0x1], R9 ;  /* 0xffffff0902007986 */ /* 0x0001e2000c101108 */
[----:B------:R-:W-:Y:S02]  /*5880*/  PRMT R15, R8, 0x7773, RZ ;  /* 0x00007773080f7816 */ /* 0x000fe400000000ff */
[----:B------:R-:W-:Y:S01]  /*5890*/  IADD3 R8, P1, PT, R2, 0x8, RZ ;  /* 0x0000000802087810 */ /* 0x000fe20007f3e0ff */
[----:B------:R-:W-:Y:S01]  /*58a0*/  STG.E.U8 desc[UR8][R2.64], R11 ;  /* 0x0000000b02007986 */ /* 0x000fe2000c101108 */
[C---:B---3--:R-:W-:Y:S02]  /*58b0*/  PRMT R17, R10.reuse, 0x7770, RZ ;  /* 0x000077700a117816 */ /* 0x048fe400000000ff */
[C---:B------:R-:W-:Y:S01]  /*58c0*/  PRMT R19, R10.reuse, 0x7771, RZ ;  /* 0x000077710a137816 */ /* 0x040fe200000000ff */
[----:B------:R-:W-:Y:S01]  /*58d0*/  STG.E.U8 desc[UR8][R2.64+0x1], R13 ;  /* 0x0000010d02007986 */ /* 0x000fe2000c101108 */
[----:B------:R-:W-:-:S02]  /*58e0*/  PRMT R21, R10, 0x7772, RZ ;  /* 0x000077720a157816 */ /* 0x000fc400000000ff */
[----:B------:R-:W-:Y:S01]  /*58f0*/  PRMT R23, R10, 0x7773, RZ ;  /* 0x000077730a177816 */ /* 0x000fe200000000ff */
[----:B0-----:R-:W-:Y:S01]  /*5900*/  IMAD.X R9, RZ, RZ, R3, P1 ;  /* 0x000000ffff097224 */ /* 0x001fe200008e0603 */
[----:B------:R-:W-:Y:S04]  /*5910*/  STG.E.U8 desc[UR8][R2.64+0x2], R15 ;  /* 0x0000020f02007986 */ /* 0x000fe8000c101108 */
[----:B------:R-:W-:Y:S04]  /*5920*/  STG.E.U8 desc[UR8][R2.64+0x3], R17 ;  /* 0x0000031102007986 */ /* 0x000fe8000c101108 */
[----:B------:R-:W-:Y:S04]  /*5930*/  STG.E.U8 desc[UR8][R2.64+0x4], R19 ;  /* 0x0000041302007986 */ /* 0x000fe8000c101108 */
[----:B------:R-:W-:Y:S04]  /*5940*/  STG.E.U8 desc[UR8][R2.64+0x5], R21 ;  /* 0x0000051502007986 */ /* 0x000fe8000c101108 */
[----:B------:R0:W-:Y:S02]  /*5950*/  STG.E.U8 desc[UR8][R2.64+0x6], R23 ;  /* 0x0000061702007986 */ /* 0x0001e4000c101108 */
[----:B0-----:R-:W-:-:S02]  /*5960*/  IMAD.MOV.U32 R2, RZ, RZ, R8 ;  /* 0x000000ffff027224 */ /* 0x001fc400078e0008 */
[----:B------:R-:W-:-:S07]  /*5970*/  IMAD.MOV.U32 R3, RZ, RZ, R9 ;  /* 0x000000ffff037224 */ /* 0x000fce00078e0009 */
.L_x_45:
[----:B------:R-:W-:Y:S05]  /*5980*/  BSYNC.RECONVERGENT B4 ;  /* 0x0000000000047941 */ /* 0x000fea0003800200 */
.L_x_44:
[----:B------:R-:W-:-:S13]  /*5990*/  ISETP.NE.OR P0, PT, R7, RZ, P0 ;  /* 0x000000ff0700720c */ /* 0x000fda0000705670 */
[----:B------:R-:W-:Y:S05]  /*59a0*/  @!P0 BREAK.RELIABLE B1 ;  /* 0x0000000000018942 */ /* 0x000fea0003800100 */
[----:B------:R-:W-:Y:S05]  /*59b0*/  @!P0 BRA `(.L_x_38) ;  /* 0x0000000000488947 */ /* 0x000fea0003800000 */
.L_x_40:
[----:B------:R-:W-:Y:S05]  /*59c0*/  BSYNC.RELIABLE B1 ;  /* 0x0000000000017941 */ /* 0x000fea0003800100 */
.L_x_39:
[----:B------:R0:W2:Y:S01]  /*59d0*/  LDL R8, [R6] ;  /* 0x0000000006087983 */ /* 0x0000a20000100800 */
[----:B------:R-:W-:-:S05]  /*59e0*/  VIADD R7, R7, 0x4 ;  /* 0x0000000407077836 */ /* 0x000fca0000000000 */
[----:B------:R-:W-:Y:S01]  /*59f0*/  ISETP.NE.AND P0, PT, R7, RZ, PT ;  /* 0x000000ff0700720c */ /* 0x000fe20003f05270 */
[----:B0-----:R-:W-:Y:S01]  /*5a00*/  VIADD R6, R6, 0x4 ;  /* 0x0000000406067836 */ /* 0x001fe20000000000 */
[C---:B--2---:R-:W-:Y:S02]  /*5a10*/  PRMT R9, R8.reuse, 0x7770, RZ ;  /* 0x0000777008097816 */ /* 0x044fe400000000ff */
[C---:B------:R-:W-:Y:S02]  /*5a20*/  PRMT R11, R8.reuse, 0x7771, RZ ;  /* 0x00007771080b7816 */ /* 0x040fe400000000ff */
[C---:B------:R-:W-:Y:S01]  /*5a30*/  PRMT R13, R8.reuse, 0x7772, RZ ;  /* 0x00007772080d7816 */ /* 0x040fe200000000ff */
[----:B------:R-:W-:Y:S01]  /*5a40*/  STG.E.U8 desc[UR8][R2.64+-0x1], R9 ;  /* 0xffffff0902007986 */ /* 0x000fe2000c101108 */
[----:B------:R-:W-:Y:S02]  /*5a50*/  PRMT R15, R8, 0x7773, RZ ;  /* 0x00007773080f7816 */ /* 0x000fe400000000ff */
[----:B------:R-:W-:Y:S01]  /*5a60*/  IADD3 R8, P1, PT, R2, 0x4, RZ ;  /* 0x0000000402087810 */ /* 0x000fe20007f3e0ff */
[----:B------:R-:W-:Y:S04]  /*5a70*/  STG.E.U8 desc[UR8][R2.64], R11 ;  /* 0x0000000b02007986 */ /* 0x000fe8000c101108 */
[----:B------:R-:W-:Y:S01]  /*5a80*/  IMAD.X R17, RZ, RZ, R3, P1 ;  /* 0x000000ffff117224 */ /* 0x000fe200008e0603 */
[----:B------:R-:W-:Y:S04]  /*5a90*/  STG.E.U8 desc[UR8][R2.64+0x1], R13 ;  /* 0x0000010d02007986 */ /* 0x000fe8000c101108 */
[----:B------:R0:W-:Y:S02]  /*5aa0*/  STG.E.U8 desc[UR8][R2.64+0x2], R15 ;  /* 0x0000020f02007986 */ /* 0x0001e4000c101108 */
[----:B0-----:R-:W-:-:S02]  /*5ab0*/  IMAD.MOV.U32 R2, RZ, RZ, R8 ;  /* 0x000000ffff027224 */ /* 0x001fc400078e0008 */
[----:B------:R-:W-:Y:S01]  /*5ac0*/  IMAD.MOV.U32 R3, RZ, RZ, R17 ;  /* 0x000000ffff037224 */ /* 0x000fe200078e0011 */
[----:B------:R-:W-:Y:S06]  /*5ad0*/  @P0 BRA `(.L_x_39) ;  /* 0xfffffffc00bc0947 */ /* 0x000fec000383ffff */
.L_x_38:
[----:B------:R-:W-:Y:S05]  /*5ae0*/  BSYNC.RECONVERGENT B2 ;  /* 0x0000000000027941 */ /* 0x000fea0003800200 */
.L_x_37:
[----:B------:R-:W-:-:S13]  /*5af0*/  ISETP.NE.AND P0, PT, R4, RZ, PT ;  /* 0x000000ff0400720c */ /* 0x000fda0003f05270 */
[----:B------:R-:W-:Y:S05]  /*5b00*/  @!P0 BRA `(.L_x_36) ;  /* 0x00000000003c8947 */ /* 0x000fea0003800000 */
[----:B------:R-:W0:Y:S01]  /*5b10*/  LDCU.64 UR4, c[0x4][0x20] ;  /* 0x01000400ff0477ac */ /* 0x000e220008000a00 */
[C---:B------:R-:W-:Y:S02]  /*5b20*/  IMAD.IADD R14, R5.reuse, 0x1, R14 ;  /* 0x00000001050e7824 */ /* 0x040fe400078e020e */
[----:B------:R-:W-:Y:S01]  /*5b30*/  IMAD.MOV R4, RZ, RZ, -R4 ;  /* 0x000000ffff047224 */ /* 0x000fe200078e0a04 */
[----:B0-----:R-:W-:-:S05]  /*5b40*/  IADD3 R6, P0, PT, R5, UR4, RZ ;  /* 0x0000000405067c10 */ /* 0x001fca000ff1e0ff */
[----:B------:R-:W-:-:S08]  /*5b50*/  IMAD.X R7, RZ, RZ, UR5, P0 ;  /* 0x00000005ff077e24 */ /* 0x000fd000080e06ff */
.L_x_46:
[----:B-1----:R0:W2:Y:S01]  /*5b60*/  LDL.U8 R5, [R14] ;  /* 0x000000000e057983 */ /* 0x0020a20000100000 */
[----:B------:R-:W-:Y:S01]  /*5b70*/  IMAD.MOV.U32 R2, RZ, RZ, R6 ;  /* 0x000000ffff027224 */ /* 0x000fe200078e0006 */
[----:B------:R-:W-:Y:S01]  /*5b80*/  IADD3 R6, P1, PT, R6, 0x1, RZ ;  /* 0x0000000106067810 */ /* 0x000fe20007f3e0ff */
[--C-:B------:R-:W-:Y:S02]  /*5b90*/  IMAD.MOV.U32 R3, RZ, RZ, R7.reuse ;  /* 0x000000ffff037224 */ /* 0x100fe400078e0007 */
[----:B------:R-:W-:Y:S02]  /*5ba0*/  VIADD R4, R4, 0x1 ;  /* 0x0000000104047836 */ /* 0x000fe40000000000 */
[----:B------:R-:W-:Y:S02]  /*5bb0*/  IMAD.X R7, RZ, RZ, R7, P1 ;  /* 0x000000ffff077224 */ /* 0x000fe400008e0607 */
[----:B0-----:R-:W-:Y:S01]  /*5bc0*/  VIADD R14, R14, 0x1 ;  /* 0x000000010e0e7836 */ /* 0x001fe20000000000 */
[----:B------:R-:W-:Y:S01]  /*5bd0*/  ISETP.NE.AND P0, PT, R4, RZ, PT ;  /* 0x000000ff0400720c */ /* 0x000fe20003f05270 */
[----:B--2---:R1:W-:-:S12]  /*5be0*/  STG.E.U8 desc[UR8][R2.64], R5 ;  /* 0x0000000502007986 */ /* 0x0043d8000c101108 */
[----:B------:R-:W-:Y:S05]  /*5bf0*/  @P0 BRA `(.L_x_46) ;  /* 0xfffffffc00d80947 */ /* 0x000fea000383ffff */
.L_x_36:
[----:B------:R-:W-:Y:S05]  /*5c00*/  BSYNC.RECONVERGENT B3 ;  /* 0x0000000000037941 */ /* 0x000fea0003800200 */
.L_x_35:
[----:B------:R-:W0:Y:S02]  /*5c10*/  LDCU.64 UR4, c[0x4][0x20] ;  /* 0x01000400ff0477ac */ /* 0x000e240008000a00 */
[----:B01----:R-:W-:-:S05]  /*5c20*/  IADD3 R2, P0, PT, R0, UR4, RZ ;  /* 0x0000000400027c10 */ /* 0x003fca000ff1e0ff */
[----:B------:R-:W-:-:S05]  /*5c30*/  IMAD.X R3, RZ, RZ, UR5, P0 ;  /* 0x00000005ff037e24 */ /* 0x000fca00080e06ff */
[----:B------:R-:W-:Y:S01]  /*5c40*/  STG.E.U8 desc[UR8][R2.64], RZ ;  /* 0x000000ff02007986 */ /* 0x000fe2000c101108 */
[----:B------:R-:W-:Y:S05]  /*5c50*/  EXIT ;  /* 0x000000000000794d */ /* 0x000fea0003800000 */
.L_x_33:
[----:B------:R-:W-:Y:S05]  /*5c60*/  BSYNC.RECONVERGENT B0 ;  /* 0x0000000000007941 */ /* 0x000fea0003800200 */
.L_x_32:
[----:B------:R-:W0:Y:S01]  /*5c70*/  LDCU UR4, c[0x0][0x370] ;  /* 0x00006e00ff0477ac */ /* 0x000e220008000800 */
[----:B------:R-:W0:Y:S01]  /*5c80*/  LDC R0, c[0x0][0x360] ;  /* 0x0000d800ff007b82 */ /* 0x000e220000000800 */
[----:B------:R-:W1:Y:S01]  /*5c90*/  LDCU UR5, c[0x0][0x39c] ;  /* 0x00007380ff0577ac */ /* 0x000e620008000800 */
[----:B0-----:R-:W-:-:S05]  /*5ca0*/  IMAD R13, R0, UR4, R13 ;  /* 0x00000004000d7c24 */ /* 0x001fca000f8e020d */
[----:B-1----:R-:W-:-:S13]  /*5cb0*/  ISETP.GE.U32.AND P0, PT, R13, UR5, PT ;  /* 0x000000050d007c0c */ /* 0x002fda000bf06070 */
[----:B------:R-:W-:Y:S05]  /*5cc0*/  @!P0 BRA `(.L_x_47) ;  /* 0xffffffa400088947 */ /* 0x000fea000383ffff */
[----:B------:R-:W-:Y:S05]  /*5cd0*/  EXIT ;  /* 0x000000000000794d */ /* 0x000fea0003800000 */
.L_x_48:
[----:B------:R-:W-:-:S00]  /*5ce0*/  BRA `(.L_x_48) ;  /* 0xfffffffc00fc7947 */ /* 0x000fc0000383ffff */
[----:B------:R-:W-:-:S00]  /*5cf0*/  NOP ;  /* 0x0000000000007918 */ /* 0x000fc00000000000 */
        /* <DEDUP_REMOVED lines=8> */
.L_x_49:


//--------------------- .nv.global.init           --------------------------
	.section	.nv.global.init,"aw",@progbits
.nv.global.init:
	.type		$str,@object
	.size		$str,(padding - $str)
$str:
        /*0000*/ 	.byte	0x30, 0x31, 0x32, 0x33, 0x34, 0x35, 0x36, 0x37, 0x38, 0x39, 0x61, 0x62, 0x63, 0x64, 0x65, 0x66
        /*0010*/ 	.byte	0x00
	.type		padding,@object
	.size		padding,(.L_0 - padding)
padding:
        /*0011*/ 	.byte	0x80, 0x00, 0x00, 0x00, 0x00, 0x00, 0x00, 0x00, 0x00, 0x00, 0x00, 0x00, 0x00, 0x00, 0x00, 0x00
        /*0021*/ 	.byte	0x00, 0x00, 0x00, 0x00, 0x00, 0x00, 0x00, 0x00, 0x00, 0x00, 0x00, 0x00, 0x00, 0x00, 0x00, 0x00
        /*0031*/ 	.byte	0x00, 0x00, 0x00, 0x00, 0x00, 0x00, 0x00, 0x00, 0x00, 0x00, 0x00, 0x00, 0x00, 0x00, 0x00, 0x00
        /*0041*/ 	.byte	0x00, 0x00, 0x00, 0x00, 0x00, 0x00, 0x00, 0x00, 0x00, 0x00, 0x00, 0x00, 0x00, 0x00, 0x00, 0x00
.L_0:


//--------------------- .nv.shared.reserved.0     --------------------------
	.section	.nv.shared.reserved.0,"aw",@nobits
	.weak		__nv_reservedSMEM_offset_0_alias
	.size		__nv_reservedSMEM_offset_0_alias, 0, 64
	.other		__nv_reservedSMEM_offset_0_alias,@"STO_CUDA_RESERVED_SHARED STV_DEFAULT"
__nv_reservedSMEM_offset_0_alias:
	.zero		0
	.zero		64


//--------------------- .nv.global                --------------------------
	.section	.nv.global,"aw",@nobits
	.align	8
.nv.global:
	.type		total_hashes,@object
	.size		total_hashes,(found - total_hashes)
total_hashes:
	.zero		8
	.type		found,@object
	.size		found,(found_nonce - found)
found:
	.zero		4
	.type		found_nonce,@object
	.size		found_nonce,(found_hash - found_nonce)
found_nonce:
	.zero		4
	.type		found_hash,@object
	.size		found_hash,(found_input - found_hash)
found_hash:
	.zero		16
	.type		found_input,@object
	.size		found_input,(.L_4 - found_input)
found_input:
	.zero		256
.L_4:


//--------------------- .nv.constant0._Z17find_nonce_kernelPKcjS0_jj --------------------------
	.section	.nv.constant0._Z17find_nonce_kernelPKcjS0_jj,"a",@progbits
	.sectionflags	@""
	.align	4
.nv.constant0._Z17find_nonce_kernelPKcjS0_jj:
	.zero		928


//--------------------- SYMBOLS --------------------------

	.type		.nv.reservedSmem.offset0,@object
	.size		.nv.reservedSmem.offset0,0x4
